//
// Generated by NVIDIA NVVM Compiler
//
// Compiler Build ID: CL-36424714
// Cuda compilation tools, release 13.0, V13.0.88
// Based on NVVM 20.0.0
//

.version 9.0
.target sm_100
.address_size 64

	// .globl	_Z20convolutionRowDevicePfS_S_iii
.extern .func  (.param .b32 func_retval0) vprintf
(
	.param .b64 vprintf_param_0,
	.param .b64 vprintf_param_1
)
;
.global .align 1 .b8 $str[8] = {32, 37, 100, 32, 37, 100, 10};
.global .align 1 .b8 $str$1[5] = {32, 37, 100, 10};

.visible .entry _Z20convolutionRowDevicePfS_S_iii(
	.param .u64 .ptr .align 1 _Z20convolutionRowDevicePfS_S_iii_param_0,
	.param .u64 .ptr .align 1 _Z20convolutionRowDevicePfS_S_iii_param_1,
	.param .u64 .ptr .align 1 _Z20convolutionRowDevicePfS_S_iii_param_2,
	.param .u32 _Z20convolutionRowDevicePfS_S_iii_param_3,
	.param .u32 _Z20convolutionRowDevicePfS_S_iii_param_4,
	.param .u32 _Z20convolutionRowDevicePfS_S_iii_param_5
)
{
	.local .align 8 .b8 	__local_depot0[8];
	.reg .b64 	%SP;
	.reg .b64 	%SPL;
	.reg .pred 	%p<27>;
	.reg .b32 	%r<167>;
	.reg .b32 	%f<86>;
	.reg .b64 	%rd<146>;

	mov.u64 	%SPL, __local_depot0;
	cvta.local.u64 	%SP, %SPL;
	ld.param.u64 	%rd6, [_Z20convolutionRowDevicePfS_S_iii_param_1];
	ld.param.u32 	%r42, [_Z20convolutionRowDevicePfS_S_iii_param_3];
	ld.param.u32 	%r43, [_Z20convolutionRowDevicePfS_S_iii_param_4];
	ld.param.u32 	%r44, [_Z20convolutionRowDevicePfS_S_iii_param_5];
	cvta.to.global.u64 	%rd1, %rd6;
	add.u64 	%rd7, %SP, 0;
	add.u64 	%rd2, %SPL, 0;
	mov.u32 	%r45, %ntid.x;
	mov.u32 	%r46, %ctaid.x;
	mul.lo.s32 	%r1, %r45, %r46;
	mov.u32 	%r2, %tid.x;
	add.s32 	%r3, %r1, %r2;
	mov.u32 	%r47, %ntid.y;
	mov.u32 	%r48, %ctaid.y;
	mul.lo.s32 	%r4, %r47, %r48;
	mov.u32 	%r5, %tid.y;
	add.s32 	%r6, %r4, %r5;
	setp.lt.s32 	%p1, %r43, 1;
	@%p1 bra 	$L__BB0_44;
	setp.lt.s32 	%p2, %r42, 1;
	setp.lt.s32 	%p3, %r44, 0;
	or.pred  	%p4, %p2, %p3;
	@%p4 bra 	$L__BB0_44;
	add.s32 	%r50, %r5, %r2;
	add.s32 	%r51, %r50, %r1;
	add.s32 	%r52, %r51, %r4;
	sub.s32 	%r7, %r52, %r44;
	mov.b32 	%r157, 0;
	mov.u64 	%rd139, $str;
	mov.u64 	%rd142, $str$1;
$L__BB0_3:
	ld.param.u64 	%rd145, [_Z20convolutionRowDevicePfS_S_iii_param_0];
	mul.lo.s32 	%r9, %r157, %r3;
	cvta.to.global.u64 	%rd8, %rd145;
	mul.wide.s32 	%rd9, %r9, 4;
	add.s64 	%rd3, %rd8, %rd9;
	mov.b32 	%r158, 0;
$L__BB0_4:
	neg.s32 	%r165, %r44;
	setp.lt.u32 	%p5, %r44, 4;
	mov.f32 	%f78, 0f00000000;
	@%p5 bra 	$L__BB0_24;
	shl.b32 	%r54, %r44, 1;
	and.b32  	%r55, %r54, -8;
	neg.s32 	%r161, %r55;
	add.s32 	%r163, %r54, -3;
	sub.s32 	%r162, 3, %r44;
	sub.s32 	%r160, %r3, %r44;
	mov.f32 	%f78, 0f00000000;
	mov.u32 	%r159, %r7;
$L__BB0_6:
	.pragma "nounroll";
	setp.ge.u32 	%p6, %r160, %r42;
	add.s32 	%r21, %r163, 3;
	mul.wide.s32 	%rd10, %r21, 4;
	add.s64 	%rd4, %rd1, %rd10;
	@%p6 bra 	$L__BB0_8;
	ld.global.f32 	%f37, [%rd4];
	mul.wide.u32 	%rd11, %r159, 4;
	add.s64 	%rd12, %rd1, %rd11;
	ld.global.f32 	%f38, [%rd12];
	fma.rn.f32 	%f78, %f37, %f38, %f78;
	st.local.v2.u32 	[%rd2], {%r21, %r159};
	cvta.global.u64 	%rd14, %rd139;
	{ // callseq 0, 0
	.param .b64 param0;
	st.param.b64 	[param0], %rd14;
	.param .b64 param1;
	st.param.b64 	[param1], %rd7;
	.param .b32 retval0;
	call.uni (retval0), 
	vprintf, 
	(
	param0, 
	param1
	);
	ld.param.b32 	%r56, [retval0];
	} // callseq 0
$L__BB0_8:
	st.global.f32 	[%rd3], %f78;
	st.local.u32 	[%rd2], %r9;
	cvta.global.u64 	%rd17, %rd142;
	{ // callseq 1, 0
	.param .b64 param0;
	st.param.b64 	[param0], %rd17;
	.param .b64 param1;
	st.param.b64 	[param1], %rd7;
	.param .b32 retval0;
	call.uni (retval0), 
	vprintf, 
	(
	param0, 
	param1
	);
	ld.param.b32 	%r58, [retval0];
	} // callseq 1
	add.s32 	%r60, %r160, 1;
	setp.ge.u32 	%p7, %r60, %r42;
	@%p7 bra 	$L__BB0_10;
	add.s32 	%r61, %r163, 2;
	ld.global.f32 	%f39, [%rd4+-4];
	add.s32 	%r62, %r159, 1;
	mul.wide.u32 	%rd19, %r62, 4;
	add.s64 	%rd20, %rd1, %rd19;
	ld.global.f32 	%f40, [%rd20];
	fma.rn.f32 	%f78, %f39, %f40, %f78;
	st.local.v2.u32 	[%rd2], {%r61, %r62};
	cvta.global.u64 	%rd22, %rd139;
	{ // callseq 2, 0
	.param .b64 param0;
	st.param.b64 	[param0], %rd22;
	.param .b64 param1;
	st.param.b64 	[param1], %rd7;
	.param .b32 retval0;
	call.uni (retval0), 
	vprintf, 
	(
	param0, 
	param1
	);
	ld.param.b32 	%r63, [retval0];
	} // callseq 2
$L__BB0_10:
	st.global.f32 	[%rd3], %f78;
	st.local.u32 	[%rd2], %r9;
	cvta.global.u64 	%rd25, %rd142;
	{ // callseq 3, 0
	.param .b64 param0;
	st.param.b64 	[param0], %rd25;
	.param .b64 param1;
	st.param.b64 	[param1], %rd7;
	.param .b32 retval0;
	call.uni (retval0), 
	vprintf, 
	(
	param0, 
	param1
	);
	ld.param.b32 	%r65, [retval0];
	} // callseq 3
	add.s32 	%r67, %r160, 2;
	setp.ge.u32 	%p8, %r67, %r42;
	@%p8 bra 	$L__BB0_12;
	add.s32 	%r68, %r163, 1;
	ld.global.f32 	%f41, [%rd4+-8];
	add.s32 	%r69, %r159, 2;
	mul.wide.u32 	%rd27, %r69, 4;
	add.s64 	%rd28, %rd1, %rd27;
	ld.global.f32 	%f42, [%rd28];
	fma.rn.f32 	%f78, %f41, %f42, %f78;
	st.local.v2.u32 	[%rd2], {%r68, %r69};
	cvta.global.u64 	%rd30, %rd139;
	{ // callseq 4, 0
	.param .b64 param0;
	st.param.b64 	[param0], %rd30;
	.param .b64 param1;
	st.param.b64 	[param1], %rd7;
	.param .b32 retval0;
	call.uni (retval0), 
	vprintf, 
	(
	param0, 
	param1
	);
	ld.param.b32 	%r70, [retval0];
	} // callseq 4
$L__BB0_12:
	st.global.f32 	[%rd3], %f78;
	st.local.u32 	[%rd2], %r9;
	cvta.global.u64 	%rd33, %rd142;
	{ // callseq 5, 0
	.param .b64 param0;
	st.param.b64 	[param0], %rd33;
	.param .b64 param1;
	st.param.b64 	[param1], %rd7;
	.param .b32 retval0;
	call.uni (retval0), 
	vprintf, 
	(
	param0, 
	param1
	);
	ld.param.b32 	%r72, [retval0];
	} // callseq 5
	add.s32 	%r74, %r160, 3;
	setp.ge.u32 	%p9, %r74, %r42;
	@%p9 bra 	$L__BB0_14;
	ld.global.f32 	%f43, [%rd4+-12];
	add.s32 	%r75, %r159, 3;
	mul.wide.u32 	%rd35, %r75, 4;
	add.s64 	%rd36, %rd1, %rd35;
	ld.global.f32 	%f44, [%rd36];
	fma.rn.f32 	%f78, %f43, %f44, %f78;
	st.local.v2.u32 	[%rd2], {%r163, %r75};
	cvta.global.u64 	%rd38, %rd139;
	{ // callseq 6, 0
	.param .b64 param0;
	st.param.b64 	[param0], %rd38;
	.param .b64 param1;
	st.param.b64 	[param1], %rd7;
	.param .b32 retval0;
	call.uni (retval0), 
	vprintf, 
	(
	param0, 
	param1
	);
	ld.param.b32 	%r76, [retval0];
	} // callseq 6
$L__BB0_14:
	st.global.f32 	[%rd3], %f78;
	st.local.u32 	[%rd2], %r9;
	cvta.global.u64 	%rd41, %rd142;
	{ // callseq 7, 0
	.param .b64 param0;
	st.param.b64 	[param0], %rd41;
	.param .b64 param1;
	st.param.b64 	[param1], %rd7;
	.param .b32 retval0;
	call.uni (retval0), 
	vprintf, 
	(
	param0, 
	param1
	);
	ld.param.b32 	%r78, [retval0];
	} // callseq 7
	add.s32 	%r80, %r160, 4;
	setp.ge.u32 	%p10, %r80, %r42;
	@%p10 bra 	$L__BB0_16;
	add.s32 	%r81, %r163, -1;
	ld.global.f32 	%f45, [%rd4+-16];
	add.s32 	%r82, %r159, 4;
	mul.wide.u32 	%rd43, %r82, 4;
	add.s64 	%rd44, %rd1, %rd43;
	ld.global.f32 	%f46, [%rd44];
	fma.rn.f32 	%f78, %f45, %f46, %f78;
	st.local.v2.u32 	[%rd2], {%r81, %r82};
	cvta.global.u64 	%rd46, %rd139;
	{ // callseq 8, 0
	.param .b64 param0;
	st.param.b64 	[param0], %rd46;
	.param .b64 param1;
	st.param.b64 	[param1], %rd7;
	.param .b32 retval0;
	call.uni (retval0), 
	vprintf, 
	(
	param0, 
	param1
	);
	ld.param.b32 	%r83, [retval0];
	} // callseq 8
$L__BB0_16:
	st.global.f32 	[%rd3], %f78;
	st.local.u32 	[%rd2], %r9;
	cvta.global.u64 	%rd49, %rd142;
	{ // callseq 9, 0
	.param .b64 param0;
	st.param.b64 	[param0], %rd49;
	.param .b64 param1;
	st.param.b64 	[param1], %rd7;
	.param .b32 retval0;
	call.uni (retval0), 
	vprintf, 
	(
	param0, 
	param1
	);
	ld.param.b32 	%r85, [retval0];
	} // callseq 9
	add.s32 	%r87, %r160, 5;
	setp.ge.u32 	%p11, %r87, %r42;
	@%p11 bra 	$L__BB0_18;
	add.s32 	%r88, %r163, -2;
	ld.global.f32 	%f47, [%rd4+-20];
	add.s32 	%r89, %r159, 5;
	mul.wide.u32 	%rd51, %r89, 4;
	add.s64 	%rd52, %rd1, %rd51;
	ld.global.f32 	%f48, [%rd52];
	fma.rn.f32 	%f78, %f47, %f48, %f78;
	st.local.v2.u32 	[%rd2], {%r88, %r89};
	cvta.global.u64 	%rd54, %rd139;
	{ // callseq 10, 0
	.param .b64 param0;
	st.param.b64 	[param0], %rd54;
	.param .b64 param1;
	st.param.b64 	[param1], %rd7;
	.param .b32 retval0;
	call.uni (retval0), 
	vprintf, 
	(
	param0, 
	param1
	);
	ld.param.b32 	%r90, [retval0];
	} // callseq 10
$L__BB0_18:
	st.global.f32 	[%rd3], %f78;
	st.local.u32 	[%rd2], %r9;
	cvta.global.u64 	%rd57, %rd142;
	{ // callseq 11, 0
	.param .b64 param0;
	st.param.b64 	[param0], %rd57;
	.param .b64 param1;
	st.param.b64 	[param1], %rd7;
	.param .b32 retval0;
	call.uni (retval0), 
	vprintf, 
	(
	param0, 
	param1
	);
	ld.param.b32 	%r92, [retval0];
	} // callseq 11
	add.s32 	%r94, %r160, 6;
	setp.ge.u32 	%p12, %r94, %r42;
	@%p12 bra 	$L__BB0_20;
	add.s32 	%r95, %r163, -3;
	ld.global.f32 	%f49, [%rd4+-24];
	add.s32 	%r96, %r159, 6;
	mul.wide.u32 	%rd59, %r96, 4;
	add.s64 	%rd60, %rd1, %rd59;
	ld.global.f32 	%f50, [%rd60];
	fma.rn.f32 	%f78, %f49, %f50, %f78;
	st.local.v2.u32 	[%rd2], {%r95, %r96};
	cvta.global.u64 	%rd62, %rd139;
	{ // callseq 12, 0
	.param .b64 param0;
	st.param.b64 	[param0], %rd62;
	.param .b64 param1;
	st.param.b64 	[param1], %rd7;
	.param .b32 retval0;
	call.uni (retval0), 
	vprintf, 
	(
	param0, 
	param1
	);
	ld.param.b32 	%r97, [retval0];
	} // callseq 12
$L__BB0_20:
	st.global.f32 	[%rd3], %f78;
	st.local.u32 	[%rd2], %r9;
	cvta.global.u64 	%rd65, %rd142;
	{ // callseq 13, 0
	.param .b64 param0;
	st.param.b64 	[param0], %rd65;
	.param .b64 param1;
	st.param.b64 	[param1], %rd7;
	.param .b32 retval0;
	call.uni (retval0), 
	vprintf, 
	(
	param0, 
	param1
	);
	ld.param.b32 	%r99, [retval0];
	} // callseq 13
	add.s32 	%r101, %r160, 7;
	setp.ge.u32 	%p13, %r101, %r42;
	@%p13 bra 	$L__BB0_22;
	add.s32 	%r102, %r163, -4;
	ld.global.f32 	%f51, [%rd4+-28];
	add.s32 	%r103, %r159, 7;
	mul.wide.u32 	%rd67, %r103, 4;
	add.s64 	%rd68, %rd1, %rd67;
	ld.global.f32 	%f52, [%rd68];
	fma.rn.f32 	%f78, %f51, %f52, %f78;
	st.local.v2.u32 	[%rd2], {%r102, %r103};
	cvta.global.u64 	%rd70, %rd139;
	{ // callseq 14, 0
	.param .b64 param0;
	st.param.b64 	[param0], %rd70;
	.param .b64 param1;
	st.param.b64 	[param1], %rd7;
	.param .b32 retval0;
	call.uni (retval0), 
	vprintf, 
	(
	param0, 
	param1
	);
	ld.param.b32 	%r104, [retval0];
	} // callseq 14
$L__BB0_22:
	st.global.f32 	[%rd3], %f78;
	st.local.u32 	[%rd2], %r9;
	cvta.global.u64 	%rd73, %rd142;
	{ // callseq 15, 0
	.param .b64 param0;
	st.param.b64 	[param0], %rd73;
	.param .b64 param1;
	st.param.b64 	[param1], %rd7;
	.param .b32 retval0;
	call.uni (retval0), 
	vprintf, 
	(
	param0, 
	param1
	);
	ld.param.b32 	%r106, [retval0];
	} // callseq 15
	add.s32 	%r163, %r163, -8;
	add.s32 	%r162, %r162, 8;
	add.s32 	%r161, %r161, 8;
	add.s32 	%r160, %r160, 8;
	add.s32 	%r159, %r159, 8;
	setp.ne.s32 	%p14, %r161, 0;
	@%p14 bra 	$L__BB0_6;
	add.s32 	%r165, %r162, -3;
$L__BB0_24:
	shl.b32 	%r108, %r44, 1;
	and.b32  	%r109, %r108, 6;
	setp.lt.u32 	%p15, %r109, 3;
	@%p15 bra 	$L__BB0_34;
	add.s32 	%r29, %r165, %r3;
	setp.ge.u32 	%p16, %r29, %r42;
	@%p16 bra 	$L__BB0_27;
	sub.s32 	%r110, %r44, %r165;
	mul.wide.s32 	%rd75, %r110, 4;
	add.s64 	%rd76, %rd1, %rd75;
	ld.global.f32 	%f53, [%rd76];
	add.s32 	%r111, %r6, %r29;
	mul.wide.u32 	%rd77, %r111, 4;
	add.s64 	%rd78, %rd1, %rd77;
	ld.global.f32 	%f54, [%rd78];
	fma.rn.f32 	%f78, %f53, %f54, %f78;
	st.local.v2.u32 	[%rd2], {%r110, %r111};
	cvta.global.u64 	%rd80, %rd139;
	{ // callseq 16, 0
	.param .b64 param0;
	st.param.b64 	[param0], %rd80;
	.param .b64 param1;
	st.param.b64 	[param1], %rd7;
	.param .b32 retval0;
	call.uni (retval0), 
	vprintf, 
	(
	param0, 
	param1
	);
	ld.param.b32 	%r112, [retval0];
	} // callseq 16
$L__BB0_27:
	st.global.f32 	[%rd3], %f78;
	st.local.u32 	[%rd2], %r9;
	cvta.global.u64 	%rd83, %rd142;
	{ // callseq 17, 0
	.param .b64 param0;
	st.param.b64 	[param0], %rd83;
	.param .b64 param1;
	st.param.b64 	[param1], %rd7;
	.param .b32 retval0;
	call.uni (retval0), 
	vprintf, 
	(
	param0, 
	param1
	);
	ld.param.b32 	%r114, [retval0];
	} // callseq 17
	add.s32 	%r30, %r29, 1;
	setp.ge.u32 	%p17, %r30, %r42;
	@%p17 bra 	$L__BB0_29;
	not.b32 	%r116, %r165;
	add.s32 	%r117, %r44, %r116;
	mul.wide.s32 	%rd85, %r117, 4;
	add.s64 	%rd86, %rd1, %rd85;
	ld.global.f32 	%f55, [%rd86];
	add.s32 	%r118, %r6, %r30;
	mul.wide.u32 	%rd87, %r118, 4;
	add.s64 	%rd88, %rd1, %rd87;
	ld.global.f32 	%f56, [%rd88];
	fma.rn.f32 	%f78, %f55, %f56, %f78;
	st.local.v2.u32 	[%rd2], {%r117, %r118};
	cvta.global.u64 	%rd90, %rd139;
	{ // callseq 18, 0
	.param .b64 param0;
	st.param.b64 	[param0], %rd90;
	.param .b64 param1;
	st.param.b64 	[param1], %rd7;
	.param .b32 retval0;
	call.uni (retval0), 
	vprintf, 
	(
	param0, 
	param1
	);
	ld.param.b32 	%r119, [retval0];
	} // callseq 18
$L__BB0_29:
	st.global.f32 	[%rd3], %f78;
	st.local.u32 	[%rd2], %r9;
	cvta.global.u64 	%rd93, %rd142;
	{ // callseq 19, 0
	.param .b64 param0;
	st.param.b64 	[param0], %rd93;
	.param .b64 param1;
	st.param.b64 	[param1], %rd7;
	.param .b32 retval0;
	call.uni (retval0), 
	vprintf, 
	(
	param0, 
	param1
	);
	ld.param.b32 	%r121, [retval0];
	} // callseq 19
	add.s32 	%r31, %r29, 2;
	setp.ge.u32 	%p18, %r31, %r42;
	@%p18 bra 	$L__BB0_31;
	sub.s32 	%r123, %r44, %r165;
	add.s32 	%r124, %r123, -2;
	mul.wide.s32 	%rd95, %r124, 4;
	add.s64 	%rd96, %rd1, %rd95;
	ld.global.f32 	%f57, [%rd96];
	add.s32 	%r125, %r6, %r31;
	mul.wide.u32 	%rd97, %r125, 4;
	add.s64 	%rd98, %rd1, %rd97;
	ld.global.f32 	%f58, [%rd98];
	fma.rn.f32 	%f78, %f57, %f58, %f78;
	st.local.v2.u32 	[%rd2], {%r124, %r125};
	cvta.global.u64 	%rd100, %rd139;
	{ // callseq 20, 0
	.param .b64 param0;
	st.param.b64 	[param0], %rd100;
	.param .b64 param1;
	st.param.b64 	[param1], %rd7;
	.param .b32 retval0;
	call.uni (retval0), 
	vprintf, 
	(
	param0, 
	param1
	);
	ld.param.b32 	%r126, [retval0];
	} // callseq 20
$L__BB0_31:
	st.global.f32 	[%rd3], %f78;
	st.local.u32 	[%rd2], %r9;
	cvta.global.u64 	%rd103, %rd142;
	{ // callseq 21, 0
	.param .b64 param0;
	st.param.b64 	[param0], %rd103;
	.param .b64 param1;
	st.param.b64 	[param1], %rd7;
	.param .b32 retval0;
	call.uni (retval0), 
	vprintf, 
	(
	param0, 
	param1
	);
	ld.param.b32 	%r128, [retval0];
	} // callseq 21
	add.s32 	%r32, %r29, 3;
	setp.ge.u32 	%p19, %r32, %r42;
	@%p19 bra 	$L__BB0_33;
	sub.s32 	%r130, %r44, %r165;
	add.s32 	%r131, %r130, -3;
	mul.wide.s32 	%rd105, %r131, 4;
	add.s64 	%rd106, %rd1, %rd105;
	ld.global.f32 	%f59, [%rd106];
	add.s32 	%r132, %r6, %r32;
	mul.wide.u32 	%rd107, %r132, 4;
	add.s64 	%rd108, %rd1, %rd107;
	ld.global.f32 	%f60, [%rd108];
	fma.rn.f32 	%f78, %f59, %f60, %f78;
	st.local.v2.u32 	[%rd2], {%r131, %r132};
	cvta.global.u64 	%rd110, %rd139;
	{ // callseq 22, 0
	.param .b64 param0;
	st.param.b64 	[param0], %rd110;
	.param .b64 param1;
	st.param.b64 	[param1], %rd7;
	.param .b32 retval0;
	call.uni (retval0), 
	vprintf, 
	(
	param0, 
	param1
	);
	ld.param.b32 	%r133, [retval0];
	} // callseq 22
$L__BB0_33:
	st.global.f32 	[%rd3], %f78;
	st.local.u32 	[%rd2], %r9;
	cvta.global.u64 	%rd113, %rd142;
	{ // callseq 23, 0
	.param .b64 param0;
	st.param.b64 	[param0], %rd113;
	.param .b64 param1;
	st.param.b64 	[param1], %rd7;
	.param .b32 retval0;
	call.uni (retval0), 
	vprintf, 
	(
	param0, 
	param1
	);
	ld.param.b32 	%r135, [retval0];
	} // callseq 23
	add.s32 	%r165, %r165, 4;
$L__BB0_34:
	and.b32  	%r137, %r44, 1;
	setp.eq.b32 	%p20, %r137, 1;
	not.pred 	%p21, %p20;
	@%p21 bra 	$L__BB0_40;
	add.s32 	%r35, %r165, %r3;
	setp.ge.u32 	%p22, %r35, %r42;
	@%p22 bra 	$L__BB0_37;
	sub.s32 	%r138, %r44, %r165;
	mul.wide.s32 	%rd115, %r138, 4;
	add.s64 	%rd116, %rd1, %rd115;
	ld.global.f32 	%f61, [%rd116];
	add.s32 	%r139, %r6, %r35;
	mul.wide.u32 	%rd117, %r139, 4;
	add.s64 	%rd118, %rd1, %rd117;
	ld.global.f32 	%f62, [%rd118];
	fma.rn.f32 	%f78, %f61, %f62, %f78;
	st.local.v2.u32 	[%rd2], {%r138, %r139};
	cvta.global.u64 	%rd120, %rd139;
	{ // callseq 24, 0
	.param .b64 param0;
	st.param.b64 	[param0], %rd120;
	.param .b64 param1;
	st.param.b64 	[param1], %rd7;
	.param .b32 retval0;
	call.uni (retval0), 
	vprintf, 
	(
	param0, 
	param1
	);
	ld.param.b32 	%r140, [retval0];
	} // callseq 24
$L__BB0_37:
	st.global.f32 	[%rd3], %f78;
	st.local.u32 	[%rd2], %r9;
	cvta.global.u64 	%rd123, %rd142;
	{ // callseq 25, 0
	.param .b64 param0;
	st.param.b64 	[param0], %rd123;
	.param .b64 param1;
	st.param.b64 	[param1], %rd7;
	.param .b32 retval0;
	call.uni (retval0), 
	vprintf, 
	(
	param0, 
	param1
	);
	ld.param.b32 	%r142, [retval0];
	} // callseq 25
	add.s32 	%r36, %r35, 1;
	setp.ge.u32 	%p23, %r36, %r42;
	@%p23 bra 	$L__BB0_39;
	not.b32 	%r144, %r165;
	add.s32 	%r145, %r44, %r144;
	mul.wide.s32 	%rd125, %r145, 4;
	add.s64 	%rd126, %rd1, %rd125;
	ld.global.f32 	%f63, [%rd126];
	add.s32 	%r146, %r6, %r36;
	mul.wide.u32 	%rd127, %r146, 4;
	add.s64 	%rd128, %rd1, %rd127;
	ld.global.f32 	%f64, [%rd128];
	fma.rn.f32 	%f78, %f63, %f64, %f78;
	st.local.v2.u32 	[%rd2], {%r145, %r146};
	cvta.global.u64 	%rd130, %rd139;
	{ // callseq 26, 0
	.param .b64 param0;
	st.param.b64 	[param0], %rd130;
	.param .b64 param1;
	st.param.b64 	[param1], %rd7;
	.param .b32 retval0;
	call.uni (retval0), 
	vprintf, 
	(
	param0, 
	param1
	);
	ld.param.b32 	%r147, [retval0];
	} // callseq 26
$L__BB0_39:
	st.global.f32 	[%rd3], %f78;
	st.local.u32 	[%rd2], %r9;
	cvta.global.u64 	%rd133, %rd142;
	{ // callseq 27, 0
	.param .b64 param0;
	st.param.b64 	[param0], %rd133;
	.param .b64 param1;
	st.param.b64 	[param1], %rd7;
	.param .b32 retval0;
	call.uni (retval0), 
	vprintf, 
	(
	param0, 
	param1
	);
	ld.param.b32 	%r149, [retval0];
	} // callseq 27
	add.s32 	%r165, %r165, 2;
$L__BB0_40:
	add.s32 	%r39, %r165, %r3;
	setp.ge.u32 	%p24, %r39, %r42;
	@%p24 bra 	$L__BB0_42;
	sub.s32 	%r151, %r44, %r165;
	mul.wide.s32 	%rd135, %r151, 4;
	add.s64 	%rd136, %rd1, %rd135;
	ld.global.f32 	%f65, [%rd136];
	add.s32 	%r152, %r6, %r39;
	mul.wide.u32 	%rd137, %r152, 4;
	add.s64 	%rd138, %rd1, %rd137;
	ld.global.f32 	%f66, [%rd138];
	fma.rn.f32 	%f78, %f65, %f66, %f78;
	st.local.v2.u32 	[%rd2], {%r151, %r152};
	cvta.global.u64 	%rd140, %rd139;
	{ // callseq 28, 0
	.param .b64 param0;
	st.param.b64 	[param0], %rd140;
	.param .b64 param1;
	st.param.b64 	[param1], %rd7;
	.param .b32 retval0;
	call.uni (retval0), 
	vprintf, 
	(
	param0, 
	param1
	);
	ld.param.b32 	%r153, [retval0];
	} // callseq 28
$L__BB0_42:
	st.global.f32 	[%rd3], %f78;
	st.local.u32 	[%rd2], %r9;
	cvta.global.u64 	%rd143, %rd142;
	{ // callseq 29, 0
	.param .b64 param0;
	st.param.b64 	[param0], %rd143;
	.param .b64 param1;
	st.param.b64 	[param1], %rd7;
	.param .b32 retval0;
	call.uni (retval0), 
	vprintf, 
	(
	param0, 
	param1
	);
	ld.param.b32 	%r155, [retval0];
	} // callseq 29
	add.s32 	%r158, %r158, 1;
	setp.ne.s32 	%p25, %r158, %r42;
	@%p25 bra 	$L__BB0_4;
	add.s32 	%r157, %r157, 1;
	setp.ne.s32 	%p26, %r157, %r43;
	@%p26 bra 	$L__BB0_3;
$L__BB0_44:
	ret;

}
	// .globl	_Z23convolutionColumnDevicePfS_S_iii
.visible .entry _Z23convolutionColumnDevicePfS_S_iii(
	.param .u64 .ptr .align 1 _Z23convolutionColumnDevicePfS_S_iii_param_0,
	.param .u64 .ptr .align 1 _Z23convolutionColumnDevicePfS_S_iii_param_1,
	.param .u64 .ptr .align 1 _Z23convolutionColumnDevicePfS_S_iii_param_2,
	.param .u32 _Z23convolutionColumnDevicePfS_S_iii_param_3,
	.param .u32 _Z23convolutionColumnDevicePfS_S_iii_param_4,
	.param .u32 _Z23convolutionColumnDevicePfS_S_iii_param_5
)
{
	.reg .pred 	%p<26>;
	.reg .b32 	%r<87>;
	.reg .b32 	%f<86>;
	.reg .b64 	%rd<45>;

	ld.param.u64 	%rd7, [_Z23convolutionColumnDevicePfS_S_iii_param_0];
	ld.param.u64 	%rd8, [_Z23convolutionColumnDevicePfS_S_iii_param_1];
	ld.param.u32 	%r39, [_Z23convolutionColumnDevicePfS_S_iii_param_3];
	ld.param.u32 	%r40, [_Z23convolutionColumnDevicePfS_S_iii_param_4];
	ld.param.u32 	%r41, [_Z23convolutionColumnDevicePfS_S_iii_param_5];
	cvta.to.global.u64 	%rd1, %rd8;
	mov.u32 	%r42, %ntid.y;
	mov.u32 	%r43, %ctaid.y;
	mov.u32 	%r44, %tid.y;
	mad.lo.s32 	%r1, %r42, %r43, %r44;
	setp.lt.s32 	%p1, %r40, 1;
	@%p1 bra 	$L__BB1_44;
	setp.lt.s32 	%p2, %r39, 1;
	neg.s32 	%r2, %r41;
	setp.lt.s32 	%p3, %r41, 0;
	or.pred  	%p4, %p2, %p3;
	@%p4 bra 	$L__BB1_44;
	shl.b32 	%r3, %r41, 1;
	and.b32  	%r4, %r3, 6;
	and.b32  	%r5, %r41, 1;
	sub.s32 	%r6, 3, %r41;
	sub.s32 	%r7, %r1, %r41;
	mov.u32 	%r46, %tid.x;
	mov.u32 	%r47, %ctaid.x;
	mov.u32 	%r48, %ntid.x;
	mad.lo.s32 	%r8, %r48, %r47, %r46;
	cvta.to.global.u64 	%rd2, %rd7;
	mov.b32 	%r77, 0;
$L__BB1_3:
	mul.lo.s32 	%r50, %r77, %r8;
	mul.wide.s32 	%rd9, %r50, 4;
	add.s64 	%rd3, %rd2, %rd9;
	mov.b32 	%r78, 0;
	add.s32 	%r13, %r7, %r77;
$L__BB1_4:
	setp.lt.u32 	%p5, %r41, 4;
	mov.f32 	%f78, 0f00000000;
	mov.u32 	%r85, %r2;
	@%p5 bra 	$L__BB1_24;
	add.s32 	%r51, %r3, 1;
	and.b32  	%r52, %r51, -8;
	neg.s32 	%r82, %r52;
	add.s32 	%r80, %r2, %r77;
	mov.f32 	%f78, 0f00000000;
	mov.u32 	%r79, %r13;
	mov.u32 	%r81, %r3;
	mov.u32 	%r83, %r6;
$L__BB1_6:
	.pragma "nounroll";
	setp.ge.u32 	%p6, %r80, %r40;
	mul.wide.s32 	%rd10, %r81, 4;
	add.s64 	%rd4, %rd1, %rd10;
	@%p6 bra 	$L__BB1_8;
	ld.global.f32 	%f37, [%rd4];
	mul.wide.u32 	%rd11, %r79, 4;
	add.s64 	%rd12, %rd1, %rd11;
	ld.global.f32 	%f38, [%rd12];
	fma.rn.f32 	%f78, %f37, %f38, %f78;
$L__BB1_8:
	st.global.f32 	[%rd3], %f78;
	add.s32 	%r53, %r80, 1;
	setp.ge.u32 	%p7, %r53, %r40;
	@%p7 bra 	$L__BB1_10;
	ld.global.f32 	%f39, [%rd4+-4];
	add.s32 	%r54, %r79, 1;
	mul.wide.u32 	%rd13, %r54, 4;
	add.s64 	%rd14, %rd1, %rd13;
	ld.global.f32 	%f40, [%rd14];
	fma.rn.f32 	%f78, %f39, %f40, %f78;
$L__BB1_10:
	st.global.f32 	[%rd3], %f78;
	add.s32 	%r55, %r80, 2;
	setp.ge.u32 	%p8, %r55, %r40;
	@%p8 bra 	$L__BB1_12;
	ld.global.f32 	%f41, [%rd4+-8];
	add.s32 	%r56, %r79, 2;
	mul.wide.u32 	%rd15, %r56, 4;
	add.s64 	%rd16, %rd1, %rd15;
	ld.global.f32 	%f42, [%rd16];
	fma.rn.f32 	%f78, %f41, %f42, %f78;
$L__BB1_12:
	st.global.f32 	[%rd3], %f78;
	add.s32 	%r57, %r80, 3;
	setp.ge.u32 	%p9, %r57, %r40;
	@%p9 bra 	$L__BB1_14;
	ld.global.f32 	%f43, [%rd4+-12];
	add.s32 	%r58, %r79, 3;
	mul.wide.u32 	%rd17, %r58, 4;
	add.s64 	%rd18, %rd1, %rd17;
	ld.global.f32 	%f44, [%rd18];
	fma.rn.f32 	%f78, %f43, %f44, %f78;
$L__BB1_14:
	st.global.f32 	[%rd3], %f78;
	add.s32 	%r59, %r80, 4;
	setp.ge.u32 	%p10, %r59, %r40;
	@%p10 bra 	$L__BB1_16;
	ld.global.f32 	%f45, [%rd4+-16];
	add.s32 	%r60, %r79, 4;
	mul.wide.u32 	%rd19, %r60, 4;
	add.s64 	%rd20, %rd1, %rd19;
	ld.global.f32 	%f46, [%rd20];
	fma.rn.f32 	%f78, %f45, %f46, %f78;
$L__BB1_16:
	st.global.f32 	[%rd3], %f78;
	add.s32 	%r61, %r80, 5;
	setp.ge.u32 	%p11, %r61, %r40;
	@%p11 bra 	$L__BB1_18;
	ld.global.f32 	%f47, [%rd4+-20];
	add.s32 	%r62, %r79, 5;
	mul.wide.u32 	%rd21, %r62, 4;
	add.s64 	%rd22, %rd1, %rd21;
	ld.global.f32 	%f48, [%rd22];
	fma.rn.f32 	%f78, %f47, %f48, %f78;
$L__BB1_18:
	st.global.f32 	[%rd3], %f78;
	add.s32 	%r63, %r80, 6;
	setp.ge.u32 	%p12, %r63, %r40;
	@%p12 bra 	$L__BB1_20;
	ld.global.f32 	%f49, [%rd4+-24];
	add.s32 	%r64, %r79, 6;
	mul.wide.u32 	%rd23, %r64, 4;
	add.s64 	%rd24, %rd1, %rd23;
	ld.global.f32 	%f50, [%rd24];
	fma.rn.f32 	%f78, %f49, %f50, %f78;
$L__BB1_20:
	st.global.f32 	[%rd3], %f78;
	add.s32 	%r65, %r80, 7;
	setp.ge.u32 	%p13, %r65, %r40;
	@%p13 bra 	$L__BB1_22;
	ld.global.f32 	%f51, [%rd4+-28];
	add.s32 	%r66, %r79, 7;
	mul.wide.u32 	%rd25, %r66, 4;
	add.s64 	%rd26, %rd1, %rd25;
	ld.global.f32 	%f52, [%rd26];
	fma.rn.f32 	%f78, %f51, %f52, %f78;
$L__BB1_22:
	st.global.f32 	[%rd3], %f78;
	add.s32 	%r83, %r83, 8;
	add.s32 	%r82, %r82, 8;
	add.s32 	%r81, %r81, -8;
	add.s32 	%r80, %r80, 8;
	add.s32 	%r79, %r79, 8;
	setp.ne.s32 	%p14, %r82, 0;
	@%p14 bra 	$L__BB1_6;
	add.s32 	%r85, %r83, -3;
$L__BB1_24:
	setp.lt.u32 	%p15, %r4, 3;
	@%p15 bra 	$L__BB1_34;
	add.s32 	%r26, %r85, %r77;
	setp.ge.u32 	%p16, %r26, %r40;
	sub.s32 	%r67, %r41, %r85;
	mul.wide.s32 	%rd27, %r67, 4;
	add.s64 	%rd5, %rd1, %rd27;
	@%p16 bra 	$L__BB1_27;
	ld.global.f32 	%f53, [%rd5];
	add.s32 	%r68, %r1, %r26;
	mul.wide.u32 	%rd28, %r68, 4;
	add.s64 	%rd29, %rd1, %rd28;
	ld.global.f32 	%f54, [%rd29];
	fma.rn.f32 	%f78, %f53, %f54, %f78;
$L__BB1_27:
	st.global.f32 	[%rd3], %f78;
	add.s32 	%r27, %r26, 1;
	setp.ge.u32 	%p17, %r27, %r40;
	@%p17 bra 	$L__BB1_29;
	ld.global.f32 	%f55, [%rd5+-4];
	add.s32 	%r69, %r1, %r27;
	mul.wide.u32 	%rd30, %r69, 4;
	add.s64 	%rd31, %rd1, %rd30;
	ld.global.f32 	%f56, [%rd31];
	fma.rn.f32 	%f78, %f55, %f56, %f78;
$L__BB1_29:
	st.global.f32 	[%rd3], %f78;
	add.s32 	%r28, %r26, 2;
	setp.ge.u32 	%p18, %r28, %r40;
	@%p18 bra 	$L__BB1_31;
	ld.global.f32 	%f57, [%rd5+-8];
	add.s32 	%r70, %r1, %r28;
	mul.wide.u32 	%rd32, %r70, 4;
	add.s64 	%rd33, %rd1, %rd32;
	ld.global.f32 	%f58, [%rd33];
	fma.rn.f32 	%f78, %f57, %f58, %f78;
$L__BB1_31:
	st.global.f32 	[%rd3], %f78;
	add.s32 	%r29, %r26, 3;
	setp.ge.u32 	%p19, %r29, %r40;
	@%p19 bra 	$L__BB1_33;
	ld.global.f32 	%f59, [%rd5+-12];
	add.s32 	%r71, %r1, %r29;
	mul.wide.u32 	%rd34, %r71, 4;
	add.s64 	%rd35, %rd1, %rd34;
	ld.global.f32 	%f60, [%rd35];
	fma.rn.f32 	%f78, %f59, %f60, %f78;
$L__BB1_33:
	st.global.f32 	[%rd3], %f78;
	add.s32 	%r85, %r85, 4;
$L__BB1_34:
	setp.eq.s32 	%p20, %r5, 0;
	@%p20 bra 	$L__BB1_40;
	add.s32 	%r32, %r85, %r77;
	setp.ge.u32 	%p21, %r32, %r40;
	sub.s32 	%r72, %r41, %r85;
	mul.wide.s32 	%rd36, %r72, 4;
	add.s64 	%rd6, %rd1, %rd36;
	@%p21 bra 	$L__BB1_37;
	ld.global.f32 	%f61, [%rd6];
	add.s32 	%r73, %r1, %r32;
	mul.wide.u32 	%rd37, %r73, 4;
	add.s64 	%rd38, %rd1, %rd37;
	ld.global.f32 	%f62, [%rd38];
	fma.rn.f32 	%f78, %f61, %f62, %f78;
$L__BB1_37:
	st.global.f32 	[%rd3], %f78;
	add.s32 	%r33, %r32, 1;
	setp.ge.u32 	%p22, %r33, %r40;
	@%p22 bra 	$L__BB1_39;
	ld.global.f32 	%f63, [%rd6+-4];
	add.s32 	%r74, %r1, %r33;
	mul.wide.u32 	%rd39, %r74, 4;
	add.s64 	%rd40, %rd1, %rd39;
	ld.global.f32 	%f64, [%rd40];
	fma.rn.f32 	%f78, %f63, %f64, %f78;
$L__BB1_39:
	st.global.f32 	[%rd3], %f78;
	add.s32 	%r85, %r85, 2;
$L__BB1_40:
	add.s32 	%r36, %r85, %r77;
	setp.ge.u32 	%p23, %r36, %r40;
	@%p23 bra 	$L__BB1_42;
	sub.s32 	%r75, %r41, %r85;
	mul.wide.s32 	%rd41, %r75, 4;
	add.s64 	%rd42, %rd1, %rd41;
	ld.global.f32 	%f65, [%rd42];
	add.s32 	%r76, %r1, %r36;
	mul.wide.u32 	%rd43, %r76, 4;
	add.s64 	%rd44, %rd1, %rd43;
	ld.global.f32 	%f66, [%rd44];
	fma.rn.f32 	%f78, %f65, %f66, %f78;
$L__BB1_42:
	st.global.f32 	[%rd3], %f78;
	add.s32 	%r78, %r78, 1;
	setp.ne.s32 	%p24, %r78, %r39;
	@%p24 bra 	$L__BB1_4;
	add.s32 	%r77, %r77, 1;
	setp.ne.s32 	%p25, %r77, %r40;
	@%p25 bra 	$L__BB1_3;
$L__BB1_44:
	ret;

}


// ===== COMPILED SASS (sm_100) =====

	.target	sm_100

	.elftype	@"ET_EXEC"


//--------------------- .note.nv.tkinfo           --------------------------
	.section	.note.nv.tkinfo,"",@"SHT_NOTE"
	.sectionflags	@"SHF_NOTE_NV_TKINFO"
	.tkinfo
        /*0018*/ 	.word	0x00000002
        /*0030*/ 	.string	""
        /*0030*/ 	.string	"ptxas"
        /*0030*/ 	.string	"Cuda compilation tools, release 13.0, V13.0.88"
        /*0030*/ 	.string	"Build cuda_13.0.r13.0/compiler.36424714_0"
        /*0030*/ 	.string	"-arch sm_100 -m 64 "



//--------------------- .note.nv.cuinfo           --------------------------
	.section	.note.nv.cuinfo,"",@"SHT_NOTE"
	.sectionflags	@"SHF_NOTE_NV_CUINFO"
        /*0018*/ 	.short	0x0002
        /*001a*/ 	.short	0x0064
        /*001c*/ 	.short	0x0082
	.zero		2


//--------------------- .nv.info                  --------------------------
	.section	.nv.info,"",@"SHT_CUDA_INFO"
	.align	4


	//----- nvinfo : EIATTR_REGCOUNT
	.align		4
        /*0000*/ 	.byte	0x04, 0x2f
        /*0002*/ 	.short	(.L_3 - .L_2)
	.align		4
.L_2:
        /*0004*/ 	.word	index@(_Z20convolutionRowDevicePfS_S_iii)
        /*0008*/ 	.word	0x0000002a


	//----- nvinfo : EIATTR_FRAME_SIZE
	.align		4
.L_3:
        /*000c*/ 	.byte	0x04, 0x11
        /*000e*/ 	.short	(.L_5 - .L_4)
	.align		4
.L_4:
        /*0010*/ 	.word	index@(_Z20convolutionRowDevicePfS_S_iii)
        /*0014*/ 	.word	0x00000008


	//----- nvinfo : EIATTR_REGCOUNT
	.align		4
.L_5:
        /*0018*/ 	.byte	0x04, 0x2f
        /*001a*/ 	.short	(.L_7 - .L_6)
	.align		4
.L_6:
        /*001c*/ 	.word	index@(_Z23convolutionColumnDevicePfS_S_iii)
        /*0020*/ 	.word	0x00000016


	//----- nvinfo : EIATTR_FRAME_SIZE
	.align		4
.L_7:
        /*0024*/ 	.byte	0x04, 0x11
        /*0026*/ 	.short	(.L_9 - .L_8)
	.align		4
.L_8:
        /*0028*/ 	.word	index@(_Z23convolutionColumnDevicePfS_S_iii)
        /*002c*/ 	.word	0x00000000


	//----- nvinfo : EIATTR_MIN_STACK_SIZE
	.align		4
.L_9:
        /*0030*/ 	.byte	0x04, 0x12
        /*0032*/ 	.short	(.L_11 - .L_10)
	.align		4
.L_10:
        /*0034*/ 	.word	index@(_Z23convolutionColumnDevicePfS_S_iii)
        /*0038*/ 	.word	0x00000000


	//----- nvinfo : EIATTR_MIN_STACK_SIZE
	.align		4
.L_11:
        /*003c*/ 	.byte	0x04, 0x12
        /*003e*/ 	.short	(.L_13 - .L_12)
	.align		4
.L_12:
        /*0040*/ 	.word	index@(_Z20convolutionRowDevicePfS_S_iii)
        /*0044*/ 	.word	0x00000008
.L_13:


//--------------------- .nv.compat                --------------------------
	.section	.nv.compat,"",@"SHT_CUDA_COMPAT_INFO"
	.align	4
        /*0000*/ 	.byte	0x02, 0x09, 0x00, 0x00, 0x02, 0x02, 0x01, 0x00, 0x02, 0x05, 0x05, 0x00, 0x03, 0x07, 0x01, 0x01
        /*0010*/ 	.byte	0x02, 0x03, 0x00, 0x00, 0x02, 0x06, 0x01, 0x00, 0x04, 0x0b, 0x08, 0x00, 0x09, 0x00, 0x00, 0x00
        /*0020*/ 	.byte	0x00, 0x00, 0x00, 0x00


//--------------------- .nv.info._Z23convolutionColumnDevicePfS_S_iii --------------------------
	.section	.nv.info._Z23convolutionColumnDevicePfS_S_iii,"",@"SHT_CUDA_INFO"
	.sectionflags	@""
	.align	4


	//----- nvinfo : EIATTR_CUDA_API_VERSION
	.align		4
        /*0000*/ 	.byte	0x04, 0x37
        /*0002*/ 	.short	(.L_15 - .L_14)
.L_14:
        /*0004*/ 	.word	0x00000082


	//----- nvinfo : EIATTR_KPARAM_INFO
	.align		4
.L_15:
        /*0008*/ 	.byte	0x04, 0x17
        /*000a*/ 	.short	(.L_17 - .L_16)
.L_16:
        /*000c*/ 	.word	0x00000000
        /*0010*/ 	.short	0x0005
        /*0012*/ 	.short	0x0020
        /*0014*/ 	.byte	0x00, 0xf0, 0x11, 0x00


	//----- nvinfo : EIATTR_KPARAM_INFO
	.align		4
.L_17:
        /*0018*/ 	.byte	0x04, 0x17
        /*001a*/ 	.short	(.L_19 - .L_18)
.L_18:
        /*001c*/ 	.word	0x00000000
        /*0020*/ 	.short	0x0004
        /*0022*/ 	.short	0x001c
        /*0024*/ 	.byte	0x00, 0xf0, 0x11, 0x00


	//----- nvinfo : EIATTR_KPARAM_INFO
	.align		4
.L_19:
        /*0028*/ 	.byte	0x04, 0x17
        /*002a*/ 	.short	(.L_21 - .L_20)
.L_20:
        /*002c*/ 	.word	0x00000000
        /*0030*/ 	.short	0x0003
        /*0032*/ 	.short	0x0018
        /*0034*/ 	.byte	0x00, 0xf0, 0x11, 0x00


	//----- nvinfo : EIATTR_KPARAM_INFO
	.align		4
.L_21:
        /*0038*/ 	.byte	0x04, 0x17
        /*003a*/ 	.short	(.L_23 - .L_22)
.L_22:
        /*003c*/ 	.word	0x00000000
        /*0040*/ 	.short	0x0002
        /*0042*/ 	.short	0x0010
        /*0044*/ 	.byte	0x00, 0xf5, 0x21, 0x00


	//----- nvinfo : EIATTR_KPARAM_INFO
	.align		4
.L_23:
        /*0048*/ 	.byte	0x04, 0x17
        /*004a*/ 	.short	(.L_25 - .L_24)
.L_24:
        /*004c*/ 	.word	0x00000000
        /*0050*/ 	.short	0x0001
        /*0052*/ 	.short	0x0008
        /*0054*/ 	.byte	0x00, 0xf5, 0x21, 0x00


	//----- nvinfo : EIATTR_KPARAM_INFO
	.align		4
.L_25:
        /*0058*/ 	.byte	0x04, 0x17
        /*005a*/ 	.short	(.L_27 - .L_26)
.L_26:
        /*005c*/ 	.word	0x00000000
        /*0060*/ 	.short	0x0000
        /*0062*/ 	.short	0x0000
        /*0064*/ 	.byte	0x00, 0xf5, 0x21, 0x00


	//----- nvinfo : EIATTR_SPARSE_MMA_MASK
	.align		4
.L_27:
        /*0068*/ 	.byte	0x03, 0x50
        /*006a*/ 	.short	0x0000


	//----- nvinfo : EIATTR_MAXREG_COUNT
	.align		4
        /*006c*/ 	.byte	0x03, 0x1b
        /*006e*/ 	.short	0x00ff


	//----- nvinfo : EIATTR_MERCURY_ISA_VERSION
	.align		4
        /*0070*/ 	.byte	0x03, 0x5f
        /*0072*/ 	.short	0x0101


	//----- nvinfo : EIATTR_VRC_CTA_INIT_COUNT
	.align		4
        /*0074*/ 	.byte	0x02, 0x4a
	.zero		1
	.zero		1


	//----- nvinfo : EIATTR_EXIT_INSTR_OFFSETS
	.align		4
        /*0078*/ 	.byte	0x04, 0x1c
        /*007a*/ 	.short	(.L_29 - .L_28)


	//   ....[0]....
.L_28:
        /*007c*/ 	.word	0x00000040


	//   ....[1]....
        /*0080*/ 	.word	0x000000a0


	//   ....[2]....
        /*0084*/ 	.word	0x00000c70


	//----- nvinfo : EIATTR_CBANK_PARAM_SIZE
	.align		4
.L_29:
        /*0088*/ 	.byte	0x03, 0x19
        /*008a*/ 	.short	0x0024


	//----- nvinfo : EIATTR_PARAM_CBANK
	.align		4
        /*008c*/ 	.byte	0x04, 0x0a
        /*008e*/ 	.short	(.L_31 - .L_30)
	.align		4
.L_30:
        /*0090*/ 	.word	index@(.nv.constant0._Z23convolutionColumnDevicePfS_S_iii)
        /*0094*/ 	.short	0x0380
        /*0096*/ 	.short	0x0024


	//----- nvinfo : EIATTR_SW_WAR
	.align		4
.L_31:
        /*0098*/ 	.byte	0x04, 0x36
        /*009a*/ 	.short	(.L_33 - .L_32)
.L_32:
        /*009c*/ 	.word	0x00000008
.L_33:


//--------------------- .nv.info._Z20convolutionRowDevicePfS_S_iii --------------------------
	.section	.nv.info._Z20convolutionRowDevicePfS_S_iii,"",@"SHT_CUDA_INFO"
	.sectionflags	@""
	.align	4


	//----- nvinfo : EIATTR_CUDA_API_VERSION
	.align		4
        /*0000*/ 	.byte	0x04, 0x37
        /*0002*/ 	.short	(.L_35 - .L_34)
.L_34:
        /*0004*/ 	.word	0x00000082


	//----- nvinfo : EIATTR_KPARAM_INFO
	.align		4
.L_35:
        /*0008*/ 	.byte	0x04, 0x17
        /*000a*/ 	.short	(.L_37 - .L_36)
.L_36:
        /*000c*/ 	.word	0x00000000
        /*0010*/ 	.short	0x0005
        /*0012*/ 	.short	0x0020
        /*0014*/ 	.byte	0x00, 0xf0, 0x11, 0x00


	//----- nvinfo : EIATTR_KPARAM_INFO
	.align		4
.L_37:
        /*0018*/ 	.byte	0x04, 0x17
        /*001a*/ 	.short	(.L_39 - .L_38)
.L_38:
        /*001c*/ 	.word	0x00000000
        /*0020*/ 	.short	0x0004
        /*0022*/ 	.short	0x001c
        /*0024*/ 	.byte	0x00, 0xf0, 0x11, 0x00


	//----- nvinfo : EIATTR_KPARAM_INFO
	.align		4
.L_39:
        /*0028*/ 	.byte	0x04, 0x17
        /*002a*/ 	.short	(.L_41 - .L_40)
.L_40:
        /*002c*/ 	.word	0x00000000
        /*0030*/ 	.short	0x0003
        /*0032*/ 	.short	0x0018
        /*0034*/ 	.byte	0x00, 0xf0, 0x11, 0x00


	//----- nvinfo : EIATTR_KPARAM_INFO
	.align		4
.L_41:
        /*0038*/ 	.byte	0x04, 0x17
        /*003a*/ 	.short	(.L_43 - .L_42)
.L_42:
        /*003c*/ 	.word	0x00000000
        /*0040*/ 	.short	0x0002
        /*0042*/ 	.short	0x0010
        /*0044*/ 	.byte	0x00, 0xf5, 0x21, 0x00


	//----- nvinfo : EIATTR_KPARAM_INFO
	.align		4
.L_43:
        /*0048*/ 	.byte	0x04, 0x17
        /*004a*/ 	.short	(.L_45 - .L_44)
.L_44:
        /*004c*/ 	.word	0x00000000
        /*0050*/ 	.short	0x0001
        /*0052*/ 	.short	0x0008
        /*0054*/ 	.byte	0x00, 0xf5, 0x21, 0x00


	//----- nvinfo : EIATTR_KPARAM_INFO
	.align		4
.L_45:
        /*0058*/ 	.byte	0x04, 0x17
        /*005a*/ 	.short	(.L_47 - .L_46)
.L_46:
        /*005c*/ 	.word	0x00000000
        /*0060*/ 	.short	0x0000
        /*0062*/ 	.short	0x0000
        /*0064*/ 	.byte	0x00, 0xf5, 0x21, 0x00


	//----- nvinfo : EIATTR_SPARSE_MMA_MASK
	.align		4
.L_47:
        /*0068*/ 	.byte	0x03, 0x50
        /*006a*/ 	.short	0x0000


	//----- nvinfo : EIATTR_MAXREG_COUNT
	.align		4
        /*006c*/ 	.byte	0x03, 0x1b
        /*006e*/ 	.short	0x00ff


	//----- nvinfo : EIATTR_EXTERNS
	.align		4
        /*0070*/ 	.byte	0x04, 0x0f
        /*0072*/ 	.short	(.L_49 - .L_48)


	//   ....[0]....
	.align		4
.L_48:
        /*0074*/ 	.word	index@(vprintf)


	//----- nvinfo : EIATTR_MERCURY_ISA_VERSION
	.align		4
.L_49:
        /*0078*/ 	.byte	0x03, 0x5f
        /*007a*/ 	.short	0x0101


	//----- nvinfo : EIATTR_VRC_CTA_INIT_COUNT
	.align		4
        /*007c*/ 	.byte	0x02, 0x4a
	.zero		1
	.zero		1


	//----- nvinfo : EIATTR_SYSCALL_OFFSETS
	.align		4
        /*0080*/ 	.byte	0x04, 0x46
        /*0082*/ 	.short	(.L_51 - .L_50)


	//   ....[0]....
.L_50:
        /*0084*/ 	.word	0x00000520


	//   ....[1]....
        /*0088*/ 	.word	0x000005e0


	//   ....[2]....
        /*008c*/ 	.word	0x00000730


	//   ....[3]....
        /*0090*/ 	.word	0x000007f0


	//   ....[4]....
        /*0094*/ 	.word	0x00000940


	//   ....[5]....
        /*0098*/ 	.word	0x00000a00


	//   ....[6]....
        /*009c*/ 	.word	0x00000b40


	//   ....[7]....
        /*00a0*/ 	.word	0x00000c00


	//   ....[8]....
        /*00a4*/ 	.word	0x00000d50


	//   ....[9]....
        /*00a8*/ 	.word	0x00000e10


	//   ....[10]....
        /*00ac*/ 	.word	0x00000f60


	//   ....[11]....
        /*00b0*/ 	.word	0x00001020


	//   ....[12]....
        /*00b4*/ 	.word	0x00001170


	//   ....[13]....
        /*00b8*/ 	.word	0x00001230


	//   ....[14]....
        /*00bc*/ 	.word	0x00001380


	//   ....[15]....
        /*00c0*/ 	.word	0x00001440


	//   ....[16]....
        /*00c4*/ 	.word	0x00001680


	//   ....[17]....
        /*00c8*/ 	.word	0x00001740


	//   ....[18]....
        /*00cc*/ 	.word	0x000018c0


	//   ....[19]....
        /*00d0*/ 	.word	0x00001980


	//   ....[20]....
        /*00d4*/ 	.word	0x00001af0


	//   ....[21]....
        /*00d8*/ 	.word	0x00001bb0


	//   ....[22]....
        /*00dc*/ 	.word	0x00001d20


	//   ....[23]....
        /*00e0*/ 	.word	0x00001de0


	//   ....[24]....
        /*00e4*/ 	.word	0x00001fa0


	//   ....[25]....
        /*00e8*/ 	.word	0x00002060


	//   ....[26]....
        /*00ec*/ 	.word	0x000021e0


	//   ....[27]....
        /*00f0*/ 	.word	0x000022a0


	//   ....[28]....
        /*00f4*/ 	.word	0x00002430


	//   ....[29]....
        /*00f8*/ 	.word	0x000024f0


	//----- nvinfo : EIATTR_EXIT_INSTR_OFFSETS
	.align		4
.L_51:
        /*00fc*/ 	.byte	0x04, 0x1c
        /*00fe*/ 	.short	(.L_53 - .L_52)


	//   ....[0]....
.L_52:
        /*0100*/ 	.word	0x00000080


	//   ....[1]....
        /*0104*/ 	.word	0x000000d0


	//   ....[2]....
        /*0108*/ 	.word	0x00002550


	//----- nvinfo : EIATTR_CRS_STACK_SIZE
	.align		4
.L_53:
        /*010c*/ 	.byte	0x04, 0x1e
        /*010e*/ 	.short	(.L_55 - .L_54)
.L_54:
        /*0110*/ 	.word	0x00000000


	//----- nvinfo : EIATTR_CBANK_PARAM_SIZE
	.align		4
.L_55:
        /*0114*/ 	.byte	0x03, 0x19
        /*0116*/ 	.short	0x0024


	//----- nvinfo : EIATTR_PARAM_CBANK
	.align		4
        /*0118*/ 	.byte	0x04, 0x0a
        /*011a*/ 	.short	(.L_57 - .L_56)
	.align		4
.L_56:
        /*011c*/ 	.word	index@(.nv.constant0._Z20convolutionRowDevicePfS_S_iii)
        /*0120*/ 	.short	0x0380
        /*0122*/ 	.short	0x0024


	//----- nvinfo : EIATTR_SW_WAR
	.align		4
.L_57:
        /*0124*/ 	.byte	0x04, 0x36
        /*0126*/ 	.short	(.L_59 - .L_58)
.L_58:
        /*0128*/ 	.word	0x00000008
.L_59:


//--------------------- .nv.callgraph             --------------------------
	.section	.nv.callgraph,"",@"SHT_CUDA_CALLGRAPH"
	.align	4
	.sectionentsize	8
	.align		4
        /*0000*/ 	.word	0x00000000
	.align		4
        /*0004*/ 	.word	0xffffffff
	.align		4
        /*0008*/ 	.word	index@(_Z20convolutionRowDevicePfS_S_iii)
	.align		4
        /*000c*/ 	.word	index@(vprintf)
	.align		4
        /*0010*/ 	.word	0x00000000
	.align		4
        /*0014*/ 	.word	0xfffffffe
	.align		4
        /*0018*/ 	.word	0x00000000
	.align		4
        /*001c*/ 	.word	0xfffffffd
	.align		4
        /*0020*/ 	.word	0x00000000
	.align		4
        /*0024*/ 	.word	0xfffffffc


//--------------------- .nv.constant4             --------------------------
	.section	.nv.constant4,"a",@progbits
	.align	8
	.align		8
.nv.constant4:
        /*0000*/ 	.dword	$str
	.align		8
        /*0008*/ 	.dword	$str$1
	.align		8
        /*0010*/ 	.dword	vprintf


//--------------------- .text._Z23convolutionColumnDevicePfS_S_iii --------------------------
	.section	.text._Z23convolutionColumnDevicePfS_S_iii,"ax",@progbits
	.align	128
        .global         _Z23convolutionColumnDevicePfS_S_iii
        .type           _Z23convolutionColumnDevicePfS_S_iii,@function
        .size           _Z23convolutionColumnDevicePfS_S_iii,(.L_x_62 - _Z23convolutionColumnDevicePfS_S_iii)
        .other          _Z23convolutionColumnDevicePfS_S_iii,@"STO_CUDA_ENTRY STV_DEFAULT"
_Z23convolutionColumnDevicePfS_S_iii:
.text._Z23convolutionColumnDevicePfS_S_iii:
[----:B------:R-:W-:Y:S08]  /*0000*/  LDC R1, c[0x0][0x37c] ;  /* 0x0000df00ff017b82 */ /* 0x000ff00000000800 */
[----:B------:R-:W0:Y:S02]  /*0010*/  LDC R0, c[0x0][0x39c] ;  /* 0x0000e700ff007b82 */ /* 0x000e240000000800 */
[----:B0-----:R-:W-:-:S02]  /*0020*/  ISETP.GE.AND P0, PT, R0, 0x1, PT ;  /* 0x000000010000780c */ /* 0x001fc40003f06270 */
[----:B------:R-:W0:Y:S11]  /*0030*/  S2R R0, SR_CTAID.Y ;  /* 0x0000000000007919 */ /* 0x000e360000002600 */
[----:B------:R-:W-:Y:S05]  /*0040*/  @!P0 EXIT ;  /* 0x000000000000894d */ /* 0x000fea0003800000 */
[----:B------:R-:W1:Y:S01]  /*0050*/  LDC R2, c[0x0][0x398] ;  /* 0x0000e600ff027b82 */ /* 0x000e620000000800 */
[----:B------:R-:W2:Y:S01]  /*0060*/  LDCU UR8, c[0x0][0x3a0] ;  /* 0x00007400ff0877ac */ /* 0x000ea20008000800 */
[----:B------:R-:W3:Y:S01]  /*0070*/  S2R R3, SR_TID.Y ;  /* 0x0000000000037919 */ /* 0x000ee20000002200 */
[----:B--2---:R-:W-:-:S04]  /*0080*/  ISETP.LE.AND P0, PT, RZ, UR8, PT ;  /* 0x00000008ff007c0c */ /* 0x004fc8000bf03270 */
[----:B-1----:R-:W-:-:S13]  /*0090*/  ISETP.LT.OR P0, PT, R2, 0x1, !P0 ;  /* 0x000000010200780c */ /* 0x002fda0004701670 */
[----:B---3--:R-:W-:Y:S05]  /*00a0*/  @P0 EXIT ;  /* 0x000000000000094d */ /* 0x008fea0003800000 */
[----:B------:R-:W1:Y:S01]  /*00b0*/  S2R R4, SR_TID.X ;  /* 0x0000000000047919 */ /* 0x000e620000002100 */
[----:B------:R-:W0:Y:S01]  /*00c0*/  LDCU UR5, c[0x0][0x364] ;  /* 0x00006c80ff0577ac */ /* 0x000e220008000800 */
[----:B------:R-:W1:Y:S01]  /*00d0*/  S2UR UR7, SR_CTAID.X ;  /* 0x00000000000779c3 */ /* 0x000e620000002500 */
[----:B------:R-:W-:Y:S01]  /*00e0*/  USHF.L.U32 UR11, UR8, 0x1, URZ ;  /* 0x00000001080b7899 */ /* 0x000fe200080006ff */
[----:B------:R-:W2:Y:S06]  /*00f0*/  LDCU.64 UR14, c[0x0][0x358] ;  /* 0x00006b00ff0e77ac */ /* 0x000eac0008000a00 */
[----:B------:R-:W1:Y:S01]  /*0100*/  LDC R5, c[0x0][0x360] ;  /* 0x0000d800ff057b82 */ /* 0x000e620000000800 */
[----:B------:R-:W-:-:S02]  /*0110*/  ULOP3.LUT UR4, UR11, 0x6, URZ, 0xc0, !UPT ;  /* 0x000000060b047892 */ /* 0x000fc4000f8ec0ff */
[----:B------:R-:W-:Y:S02]  /*0120*/  UIADD3 UR6, UPT, UPT, -UR8, 0x3, URZ ;  /* 0x0000000308067890 */ /* 0x000fe4000fffe1ff */
[----:B------:R-:W-:Y:S02]  /*0130*/  UISETP.GE.U32.AND UP0, UPT, UR4, 0x3, UPT ;  /* 0x000000030400788c */ /* 0x000fe4000bf06070 */
[----:B------:R-:W-:Y:S01]  /*0140*/  UIADD3 UR10, UPT, UPT, -UR8, URZ, URZ ;  /* 0x000000ff080a7290 */ /* 0x000fe2000fffe1ff */
[----:B0-----:R-:W-:Y:S01]  /*0150*/  IMAD R0, R0, UR5, R3 ;  /* 0x0000000500007c24 */ /* 0x001fe2000f8e0203 */
[----:B------:R-:W-:-:S04]  /*0160*/  UMOV UR4, URZ ;  /* 0x000000ff00047c82 */ /* 0x000fc80008000000 */
[----:B------:R-:W-:Y:S01]  /*0170*/  IADD3 R12, PT, PT, R0, -UR8, RZ ;  /* 0x80000008000c7c10 */ /* 0x000fe2000fffe0ff */
[----:B-12---:R-:W-:-:S07]  /*0180*/  IMAD R4, R5, UR7, R4 ;  /* 0x0000000705047c24 */ /* 0x006fce000f8e0204 */
.L_x_6:
[----:B0123--:R-:W0:Y:S01]  /*0190*/  LDC.64 R2, c[0x0][0x380] ;  /* 0x0000e000ff027b82 */ /* 0x00fe220000000a00 */
[----:B------:R-:W-:Y:S01]  /*01a0*/  IMAD R7, R4, UR4, RZ ;  /* 0x0000000404077c24 */ /* 0x000fe2000f8e02ff */
[----:B------:R-:W-:Y:S01]  /*01b0*/  IADD3 R5, PT, PT, R12, UR4, RZ ;  /* 0x000000040c057c10 */ /* 0x000fe2000fffe0ff */
[----:B------:R-:W-:Y:S02]  /*01c0*/  UMOV UR5, URZ ;  /* 0x000000ff00057c82 */ /* 0x000fe40008000000 */
[----:B0-----:R-:W-:-:S07]  /*01d0*/  IMAD.WIDE R2, R7, 0x4, R2 ;  /* 0x0000000407027825 */ /* 0x001fce00078e0202 */
.L_x_5:
[----:B0-----:R-:W0:Y:S01]  /*01e0*/  LDCU UR8, c[0x0][0x3a0] ;  /* 0x00007400ff0877ac */ /* 0x001e220008000800 */
[----:B-123--:R-:W-:Y:S01]  /*01f0*/  HFMA2 R7, -RZ, RZ, 0, 0 ;  /* 0x00000000ff077431 */ /* 0x00efe200000001ff */
[----:B------:R-:W1:Y:S01]  /*0200*/  LDCU UR7, c[0x0][0x398] ;  /* 0x00007300ff0777ac */ /* 0x000e620008000800 */
[----:B------:R-:W-:Y:S02]  /*0210*/  UIADD3 UR5, UPT, UPT, UR5, 0x1, URZ ;  /* 0x0000000105057890 */ /* 0x000fe4000fffe0ff */
[----:B0-----:R-:W-:Y:S02]  /*0220*/  UISETP.GE.U32.AND UP2, UPT, UR8, 0x4, UPT ;  /* 0x000000040800788c */ /* 0x001fe4000bf46070 */
[----:B-1----:R-:W-:-:S03]  /*0230*/  UISETP.NE.AND UP1, UPT, UR5, UR7, UPT ;  /* 0x000000070500728c */ /* 0x002fc6000bf25270 */
[----:B------:R-:W-:-:S04]  /*0240*/  UMOV UR7, UR10 ;  /* 0x0000000a00077c82 */ /* 0x000fc80008000000 */
[----:B------:R-:W-:Y:S05]  /*0250*/  BRA.U !UP2, `(.L_x_0) ;  /* 0x000000050a447547 */ /* 0x000fea000b800000 */
[----:B------:R-:W0:Y:S01]  /*0260*/  LDC R6, c[0x0][0x39c] ;  /* 0x0000e700ff067b82 */ /* 0x000e220000000800 */
[----:B------:R-:W-:Y:S01]  /*0270*/  UIADD3 UR7, UPT, UPT, UR11, 0x1, URZ ;  /* 0x000000010b077890 */ /* 0x000fe2000fffe0ff */
[----:B------:R-:W-:Y:S01]  /*0280*/  MOV R7, RZ ;  /* 0x000000ff00077202 */ /* 0x000fe20000000f00 */
[----:B------:R-:W-:Y:S01]  /*0290*/  UIADD3 UR8, UPT, UPT, UR4, -UR8, URZ ;  /* 0x8000000804087290 */ /* 0x000fe2000fffe0ff */
[----:B------:R-:W-:Y:S01]  /*02a0*/  MOV R13, R5 ;  /* 0x00000005000d7202 */ /* 0x000fe20000000f00 */
[----:B------:R-:W-:Y:S01]  /*02b0*/  ULOP3.LUT UR7, UR7, 0xfffffff8, URZ, 0xc0, !UPT ;  /* 0xfffffff807077892 */ /* 0x000fe2000f8ec0ff */
[----:B------:R-:W-:Y:S01]  /*02c0*/  MOV R15, UR11 ;  /* 0x0000000b000f7c02 */ /* 0x000fe20008000f00 */
[----:B------:R-:W-:Y:S01]  /*02d0*/  UMOV UR9, UR6 ;  /* 0x0000000600097c82 */ /* 0x000fe20008000000 */
[----:B------:R-:W1:Y:S01]  /*02e0*/  LDC.64 R8, c[0x0][0x388] ;  /* 0x0000e200ff087b82 */ /* 0x000e620000000a00 */
[----:B------:R-:W-:-:S12]  /*02f0*/  UIADD3 UR7, UPT, UPT, -UR7, URZ, URZ ;  /* 0x000000ff07077290 */ /* 0x000fd8000fffe1ff */
.L_x_1:
[----:B0-----:R-:W-:Y:S01]  /*0300*/  ISETP.LE.U32.AND P0, PT, R6, UR8, PT ;  /* 0x0000000806007c0c */ /* 0x001fe2000bf03070 */
[----:B-1----:R-:W-:-:S12]  /*0310*/  IMAD.WIDE R10, R15, 0x4, R8 ;  /* 0x000000040f0a7825 */ /* 0x002fd800078e0208 */
[----:B------:R-:W-:Y:S01]  /*0320*/  @!P0 IMAD.WIDE.U32 R16, R13, 0x4, R8 ;  /* 0x000000040d108825 */ /* 0x000fe200078e0008 */
[----:B--2---:R-:W2:Y:S05]  /*0330*/  @!P0 LDG.E R14, desc[UR14][R10.64] ;  /* 0x0000000e0a0e8981 */ /* 0x004eaa000c1e1900 */
[----:B------:R-:W2:Y:S01]  /*0340*/  @!P0 LDG.E R16, desc[UR14][R16.64] ;  /* 0x0000000e10108981 */ /* 0x000ea2000c1e1900 */
[----:B------:R-:W-:-:S06]  /*0350*/  UIADD3 UR12, UPT, UPT, UR8, 0x1, URZ ;  /* 0x00000001080c7890 */ /* 0x000fcc000fffe0ff */
[----:B------:R-:W-:-:S13]  /*0360*/  ISETP.LE.U32.AND P1, PT, R6, UR12, PT ;  /* 0x0000000c06007c0c */ /* 0x000fda000bf23070 */
[----:B------:R-:W-:-:S05]  /*0370*/  @!P1 IADD3 R19, PT, PT, R13, 0x1, RZ ;  /* 0x000000010d139810 */ /* 0x000fca0007ffe0ff */
[----:B------:R-:W-:-:S04]  /*0380*/  @!P1 IMAD.WIDE.U32 R18, R19, 0x4, R8 ;  /* 0x0000000413129825 */ /* 0x000fc800078e0008 */
[----:B--2---:R-:W-:-:S05]  /*0390*/  @!P0 FFMA R7, R14, R16, R7 ;  /* 0x000000100e078223 */ /* 0x004fca0000000007 */
[----:B------:R0:W-:Y:S04]  /*03a0*/  STG.E desc[UR14][R2.64], R7 ;  /* 0x0000000702007986 */ /* 0x0001e8000c10190e */
[----:B------:R-:W0:Y:S04]  /*03b0*/  @!P1 LDG.E R18, desc[UR14][R18.64] ;  /* 0x0000000e12129981 */ /* 0x000e28000c1e1900 */
[----:B------:R-:W0:Y:S01]  /*03c0*/  @!P1 LDG.E R14, desc[UR14][R10.64+-0x4] ;  /* 0xfffffc0e0a0e9981 */ /* 0x000e22000c1e1900 */
[----:B------:R-:W-:-:S06]  /*03d0*/  UIADD3 UR12, UPT, UPT, UR8, 0x2, URZ ;  /* 0x00000002080c7890 */ /* 0x000fcc000fffe0ff */
[----:B------:R-:W-:-:S13]  /*03e0*/  ISETP.LE.U32.AND P0, PT, R6, UR12, PT ;  /* 0x0000000c06007c0c */ /* 0x000fda000bf03070 */
[----:B------:R-:W-:-:S05]  /*03f0*/  @!P0 IADD3 R17, PT, PT, R13, 0x2, RZ ;  /* 0x000000020d118810 */ /* 0x000fca0007ffe0ff */
[----:B------:R-:W-:-:S04]  /*0400*/  @!P0 IMAD.WIDE.U32 R16, R17, 0x4, R8 ;  /* 0x0000000411108825 */ /* 0x000fc800078e0008 */
[----:B0-----:R-:W-:-:S05]  /*0410*/  @!P1 FFMA R7, R14, R18, R7 ;  /* 0x000000120e079223 */ /* 0x001fca0000000007 */
        /* <DEDUP_REMOVED lines=29> */
[----:B------:R-:W-:-:S04]  /*05f0*/  @!P0 VIADD R17, R13, 0x6 ;  /* 0x000000060d118836 */ /* 0x000fc80000000000 */
        /* <DEDUP_REMOVED lines=13> */
[----:B------:R-:W-:Y:S01]  /*06d0*/  UIADD3 UR7, UPT, UPT, UR7, 0x8, URZ ;  /* 0x0000000807077890 */ /* 0x000fe2000fffe0ff */
[----:B------:R-:W-:Y:S01]  /*06e0*/  IADD3 R15, PT, PT, R15, -0x8, RZ ;  /* 0xfffffff80f0f7810 */ /* 0x000fe20007ffe0ff */
[----:B------:R-:W-:Y:S01]  /*06f0*/  UIADD3 UR9, UPT, UPT, UR9, 0x8, URZ ;  /* 0x0000000809097890 */ /* 0x000fe2000fffe0ff */
[----:B------:R-:W-:Y:S01]  /*0700*/  IADD3 R13, PT, PT, R13, 0x8, RZ ;  /* 0x000000080d0d7810 */ /* 0x000fe20007ffe0ff */
[----:B------:R-:W-:-:S02]  /*0710*/  UISETP.NE.AND UP2, UPT, UR7, URZ, UPT ;  /* 0x000000ff0700728c */ /* 0x000fc4000bf45270 */
[----:B------:R-:W-:Y:S01]  /*0720*/  UIADD3 UR8, UPT, UPT, UR8, 0x8, URZ ;  /* 0x0000000808087890 */ /* 0x000fe2000fffe0ff */
[----:B0-----:R-:W-:-:S05]  /*0730*/  @!P1 FFMA R7, R14, R18, R7 ;  /* 0x000000120e079223 */ /* 0x001fca0000000007 */
[----:B------:R2:W-:Y:S01]  /*0740*/  STG.E desc[UR14][R2.64], R7 ;  /* 0x0000000702007986 */ /* 0x0005e2000c10190e */
[----:B------:R-:W-:Y:S05]  /*0750*/  BRA.U UP2, `(.L_x_1) ;  /* 0xfffffff902e87547 */ /* 0x000fea000b83ffff */
[----:B------:R-:W-:-:S12]  /*0760*/  UIADD3 UR7, UPT, UPT, UR9, -0x3, URZ ;  /* 0xfffffffd09077890 */ /* 0x000fd8000fffe0ff */
.L_x_0:
[----:B------:R-:W0:Y:S01]  /*0770*/  LDC R6, c[0x0][0x3a0] ;  /* 0x0000e800ff067b82 */ /* 0x000e220000000800 */
[----:B------:R-:W1:Y:S01]  /*0780*/  LDCU UR12, c[0x0][0x39c] ;  /* 0x00007380ff0c77ac */ /* 0x000e620008000800 */
[----:B0-----:R-:W-:Y:S01]  /*0790*/  LOP3.LUT P0, RZ, R6, 0x1, RZ, 0xc0, !PT ;  /* 0x0000000106ff7812 */ /* 0x001fe2000780c0ff */
[----:B-1----:R-:W-:-:S12]  /*07a0*/  BRA.U !UP0, `(.L_x_2) ;  /* 0x0000000108987547 */ /* 0x002fd8000b800000 */
[----:B------:R-:W0:Y:S01]  /*07b0*/  LDC R13, c[0x0][0x39c] ;  /* 0x0000e700ff0d7b82 */ /* 0x000e220000000800 */
[----:B------:R-:W-:-:S07]  /*07c0*/  UIADD3 UR8, UPT, UPT, UR7, UR4, URZ ;  /* 0x0000000407087290 */ /* 0x000fce000fffe0ff */
[----:B------:R-:W1:Y:S08]  /*07d0*/  LDC R11, c[0x0][0x3a0] ;  /* 0x0000e800ff0b7b82 */ /* 0x000e700000000800 */
[----:B------:R-:W3:Y:S01]  /*07e0*/  LDC.64 R8, c[0x0][0x388] ;  /* 0x0000e200ff087b82 */ /* 0x000ee20000000a00 */
[----:B0-----:R-:W-:Y:S02]  /*07f0*/  ISETP.LE.U32.AND P2, PT, R13, UR8, PT ;  /* 0x000000080d007c0c */ /* 0x001fe4000bf43070 */
[----:B-1----:R-:W-:-:S11]  /*0800*/  IADD3 R11, PT, PT, R11, -UR7, RZ ;  /* 0x800000070b0b7c10 */ /* 0x002fd6000fffe0ff */
[----:B------:R-:W-:Y:S01]  /*0810*/  @!P2 IADD3 R15, PT, PT, R0, UR8, RZ ;  /* 0x00000008000fac10 */ /* 0x000fe2000fffe0ff */
[----:B---3--:R-:W-:-:S04]  /*0820*/  IMAD.WIDE R10, R11, 0x4, R8 ;  /* 0x000000040b0a7825 */ /* 0x008fc800078e0208 */
[----:B------:R-:W-:Y:S01]  /*0830*/  @!P2 IMAD.WIDE.U32 R14, R15, 0x4, R8 ;  /* 0x000000040f0ea825 */ /* 0x000fe200078e0008 */
[----:B------:R-:W2:Y:S05]  /*0840*/  @!P2 LDG.E R16, desc[UR14][R10.64] ;  /* 0x0000000e0a10a981 */ /* 0x000eaa000c1e1900 */
[----:B------:R-:W2:Y:S01]  /*0850*/  @!P2 LDG.E R14, desc[UR14][R14.64] ;  /* 0x0000000e0e0ea981 */ /* 0x000ea2000c1e1900 */
[----:B------:R-:W-:-:S06]  /*0860*/  UIADD3 UR9, UPT, UPT, UR8, 0x1, URZ ;  /* 0x0000000108097890 */ /* 0x000fcc000fffe0ff */
[----:B------:R-:W-:-:S13]  /*0870*/  ISETP.LE.U32.AND P1, PT, R13, UR9, PT ;  /* 0x000000090d007c0c */ /* 0x000fda000bf23070 */
[----:B------:R-:W-:Y:S01]  /*0880*/  @!P1 IADD3 R17, PT, PT, R0, UR9, RZ ;  /* 0x0000000900119c10 */ /* 0x000fe2000fffe0ff */
[----:B--2---:R-:W-:-:S04]  /*0890*/  @!P2 FFMA R7, R16, R14, R7 ;  /* 0x0000000e1007a223 */ /* 0x004fc80000000007 */
[----:B------:R-:W-:Y:S01]  /*08a0*/  @!P1 IMAD.WIDE.U32 R16, R17, 0x4, R8 ;  /* 0x0000000411109825 */ /* 0x000fe200078e0008 */
[----:B------:R0:W-:Y:S05]  /*08b0*/  STG.E desc[UR14][R2.64], R7 ;  /* 0x0000000702007986 */ /* 0x0001ea000c10190e */
[----:B------:R-:W0:Y:S04]  /*08c0*/  @!P1 LDG.E R16, desc[UR14][R16.64] ;  /* 0x0000000e10109981 */ /* 0x000e28000c1e1900 */
[----:B------:R-:W0:Y:S01]  /*08d0*/  @!P1 LDG.E R18, desc[UR14][R10.64+-0x4] ;  /* 0xfffffc0e0a129981 */ /* 0x000e22000c1e1900 */
[----:B------:R-:W-:-:S06]  /*08e0*/  UIADD3 UR9, UPT, UPT, UR8, 0x2, URZ ;  /* 0x0000000208097890 */ /* 0x000fcc000fffe0ff */
[----:B------:R-:W-:-:S13]  /*08f0*/  ISETP.LE.U32.AND P2, PT, R13, UR9, PT ;  /* 0x000000090d007c0c */ /* 0x000fda000bf43070 */
[----:B------:R-:W-:-:S04]  /*0900*/  @!P2 VIADD R15, R0, UR9 ;  /* 0x00000009000fac36 */ /* 0x000fc80008000000 */
[----:B------:R-:W-:-:S04]  /*0910*/  @!P2 IMAD.WIDE.U32 R14, R15, 0x4, R8 ;  /* 0x000000040f0ea825 */ /* 0x000fc800078e0008 */
[----:B0-----:R-:W-:-:S05]  /*0920*/  @!P1 FFMA R7, R18, R16, R7 ;  /* 0x0000001012079223 */ /* 0x001fca0000000007 */
[----:B------:R0:W-:Y:S04]  /*0930*/  STG.E desc[UR14][R2.64], R7 ;  /* 0x0000000702007986 */ /* 0x0001e8000c10190e */
[----:B------:R-:W0:Y:S04]  /*0940*/  @!P2 LDG.E R14, desc[UR14][R14.64] ;  /* 0x0000000e0e0ea981 */ /* 0x000e28000c1e1900 */
[----:B------:R-:W0:Y:S01]  /*0950*/  @!P2 LDG.E R18, desc[UR14][R10.64+-0x8] ;  /* 0xfffff80e0a12a981 */ /* 0x000e22000c1e1900 */
[----:B------:R-:W-:-:S06]  /*0960*/  UIADD3 UR8, UPT, UPT, UR8, 0x3, URZ ;  /* 0x0000000308087890 */ /* 0x000fcc000fffe0ff */
[----:B------:R-:W-:-:S13]  /*0970*/  ISETP.LE.U32.AND P1, PT, R13, UR8, PT ;  /* 0x000000080d007c0c */ /* 0x000fda000bf23070 */
[----:B------:R-:W-:-:S05]  /*0980*/  @!P1 IADD3 R13, PT, PT, R0, UR8, RZ ;  /* 0x00000008000d9c10 */ /* 0x000fca000fffe0ff */
[----:B------:R-:W-:-:S04]  /*0990*/  @!P1 IMAD.WIDE.U32 R8, R13, 0x4, R8 ;  /* 0x000000040d089825 */ /* 0x000fc800078e0008 */
[----:B0-----:R-:W-:-:S05]  /*09a0*/  @!P2 FFMA R7, R18, R14, R7 ;  /* 0x0000000e1207a223 */ /* 0x001fca0000000007 */
[----:B------:R0:W-:Y:S04]  /*09b0*/  STG.E desc[UR14][R2.64], R7 ;  /* 0x0000000702007986 */ /* 0x0001e8000c10190e */
[----:B------:R-:W0:Y:S04]  /*09c0*/  @!P1 LDG.E R16, desc[UR14][R10.64+-0xc] ;  /* 0xfffff40e0a109981 */ /* 0x000e28000c1e1900 */
[----:B------:R-:W0:Y:S01]  /*09d0*/  @!P1 LDG.E R8, desc[UR14][R8.64] ;  /* 0x0000000e08089981 */ /* 0x000e22000c1e1900 */
[----:B------:R-:W-:Y:S01]  /*09e0*/  UIADD3 UR7, UPT, UPT, UR7, 0x4, URZ ;  /* 0x0000000407077890 */ /* 0x000fe2000fffe0ff */
[----:B0-----:R-:W-:-:S05]  /*09f0*/  @!P1 FFMA R7, R16, R8, R7 ;  /* 0x0000000810079223 */ /* 0x001fca0000000007 */
[----:B------:R0:W-:Y:S06]  /*0a00*/  STG.E desc[UR14][R2.64], R7 ;  /* 0x0000000702007986 */ /* 0x0001ec000c10190e */
.L_x_2:
[----:B------:R-:W-:Y:S05]  /*0a10*/  @!P0 BRA `(.L_x_3) ;  /* 0x0000000000548947 */ /* 0x000fea0003800000 */
[----:B------:R-:W1:Y:S01]  /*0a20*/  LDC R13, c[0x0][0x39c] ;  /* 0x0000e700ff0d7b82 */ /* 0x000e620000000800 */
[----:B------:R-:W-:Y:S02]  /*0a30*/  UIADD3 UR8, UPT, UPT, UR7, UR4, URZ ;  /* 0x0000000407087290 */ /* 0x000fe4000fffe0ff */
[----:B------:R-:W-:-:S05]  /*0a40*/  IADD3 R9, PT, PT, R6, -UR7, RZ ;  /* 0x8000000706097c10 */ /* 0x000fca000fffe0ff */
[----:B------:R-:W3:Y:S01]  /*0a50*/  LDC.64 R10, c[0x0][0x388] ;  /* 0x0000e200ff0a7b82 */ /* 0x000ee20000000a00 */
[----:B-1----:R-:W-:Y:S01]  /*0a60*/  ISETP.LE.U32.AND P0, PT, R13, UR8, PT ;  /* 0x000000080d007c0c */ /* 0x002fe2000bf03070 */
[----:B---3--:R-:W-:-:S12]  /*0a70*/  IMAD.WIDE R8, R9, 0x4, R10 ;  /* 0x0000000409087825 */ /* 0x008fd800078e020a */
[----:B------:R-:W-:Y:S01]  /*0a80*/  @!P0 IADD3 R15, PT, PT, R0, UR8, RZ ;  /* 0x00000008000f8c10 */ /* 0x000fe2000fffe0ff */
[----:B------:R-:W0:Y:S04]  /*0a90*/  @!P0 LDG.E R16, desc[UR14][R8.64] ;  /* 0x0000000e08108981 */ /* 0x000e28000c1e1900 */
[----:B------:R-:W-:-:S06]  /*0aa0*/  @!P0 IMAD.WIDE.U32 R14, R15, 0x4, R10 ;  /* 0x000000040f0e8825 */ /* 0x000fcc00078e000a */
[----:B------:R-:W0:Y:S01]  /*0ab0*/  @!P0 LDG.E R14, desc[UR14][R14.64] ;  /* 0x0000000e0e0e8981 */ /* 0x000e22000c1e1900 */
[----:B------:R-:W-:-:S06]  /*0ac0*/  UIADD3 UR8, UPT, UPT, UR8, 0x1, URZ ;  /* 0x0000000108087890 */ /* 0x000fcc000fffe0ff */
[----:B------:R-:W-:-:S13]  /*0ad0*/  ISETP.LE.U32.AND P1, PT, R13, UR8, PT ;  /* 0x000000080d007c0c */ /* 0x000fda000bf23070 */
[----:B------:R-:W-:-:S05]  /*0ae0*/  @!P1 IADD3 R13, PT, PT, R0, UR8, RZ ;  /* 0x00000008000d9c10 */ /* 0x000fca000fffe0ff */
[----:B------:R-:W-:-:S04]  /*0af0*/  @!P1 IMAD.WIDE.U32 R10, R13, 0x4, R10 ;  /* 0x000000040d0a9825 */ /* 0x000fc800078e000a */
[----:B0-2---:R-:W-:-:S05]  /*0b00*/  @!P0 FFMA R7, R16, R14, R7 ;  /* 0x0000000e10078223 */ /* 0x005fca0000000007 */
[----:B------:R0:W-:Y:S04]  /*0b10*/  STG.E desc[UR14][R2.64], R7 ;  /* 0x0000000702007986 */ /* 0x0001e8000c10190e */
[----:B------:R-:W0:Y:S04]  /*0b20*/  @!P1 LDG.E R16, desc[UR14][R8.64+-0x4] ;  /* 0xfffffc0e08109981 */ /* 0x000e28000c1e1900 */
[----:B------:R-:W0:Y:S01]  /*0b30*/  @!P1 LDG.E R10, desc[UR14][R10.64] ;  /* 0x0000000e0a0a9981 */ /* 0x000e22000c1e1900 */
[----:B------:R-:W-:Y:S01]  /*0b40*/  UIADD3 UR7, UPT, UPT, UR7, 0x2, URZ ;  /* 0x0000000207077890 */ /* 0x000fe2000fffe0ff */
[----:B0-----:R-:W-:-:S05]  /*0b50*/  @!P1 FFMA R7, R16, R10, R7 ;  /* 0x0000000a10079223 */ /* 0x001fca0000000007 */
[----:B------:R1:W-:Y:S06]  /*0b60*/  STG.E desc[UR14][R2.64], R7 ;  /* 0x0000000702007986 */ /* 0x0003ec000c10190e */
.L_x_3:
[----:B------:R-:W-:-:S04]  /*0b70*/  UIADD3 UR8, UPT, UPT, UR7, UR4, URZ ;  /* 0x0000000407087290 */ /* 0x000fc8000fffe0ff */
[----:B------:R-:W-:-:S09]  /*0b80*/  UISETP.GE.U32.AND UP2, UPT, UR8, UR12, UPT ;  /* 0x0000000c0800728c */ /* 0x000fd2000bf46070 */
[----:B------:R-:W-:Y:S05]  /*0b90*/  BRA.U UP2, `(.L_x_4) ;  /* 0x0000000102207547 */ /* 0x000fea000b800000 */
[----:B------:R-:W3:Y:S01]  /*0ba0*/  LDC.64 R10, c[0x0][0x388] ;  /* 0x0000e200ff0a7b82 */ /* 0x000ee20000000a00 */
[----:B------:R-:W-:Y:S02]  /*0bb0*/  IADD3 R9, PT, PT, R6, -UR7, RZ ;  /* 0x8000000706097c10 */ /* 0x000fe4000fffe0ff */
[----:B------:R-:W-:-:S03]  /*0bc0*/  IADD3 R13, PT, PT, R0, UR8, RZ ;  /* 0x00000008000d7c10 */ /* 0x000fc6000fffe0ff */
[----:B---3--:R-:W-:-:S04]  /*0bd0*/  IMAD.WIDE R8, R9, 0x4, R10 ;  /* 0x0000000409087825 */ /* 0x008fc800078e020a */
[----:B------:R-:W-:Y:S02]  /*0be0*/  IMAD.WIDE.U32 R10, R13, 0x4, R10 ;  /* 0x000000040d0a7825 */ /* 0x000fe400078e000a */
[----:B------:R-:W0:Y:S04]  /*0bf0*/  LDG.E R8, desc[UR14][R8.64] ;  /* 0x0000000e08087981 */ /* 0x000e28000c1e1900 */
[----:B------:R-:W0:Y:S02]  /*0c00*/  LDG.E R10, desc[UR14][R10.64] ;  /* 0x0000000e0a0a7981 */ /* 0x000e24000c1e1900 */
[----:B012---:R-:W-:-:S07]  /*0c10*/  FFMA R7, R8, R10, R7 ;  /* 0x0000000a08077223 */ /* 0x007fce0000000007 */
.L_x_4:
[----:B------:R3:W-:Y:S01]  /*0c20*/  STG.E desc[UR14][R2.64], R7 ;  /* 0x0000000702007986 */ /* 0x0007e2000c10190e */
[----:B------:R-:W-:Y:S05]  /*0c30*/  BRA.U UP1, `(.L_x_5) ;  /* 0xfffffff501687547 */ /* 0x000fea000b83ffff */
[----:B------:R-:W-:-:S04]  /*0c40*/  UIADD3 UR4, UPT, UPT, UR4, 0x1, URZ ;  /* 0x0000000104047890 */ /* 0x000fc8000fffe0ff */
[----:B------:R-:W-:-:S09]  /*0c50*/  UISETP.NE.AND UP1, UPT, UR4, UR12, UPT ;  /* 0x0000000c0400728c */ /* 0x000fd2000bf25270 */
[----:B------:R-:W-:Y:S05]  /*0c60*/  BRA.U UP1, `(.L_x_6) ;  /* 0xfffffff501487547 */ /* 0x000fea000b83ffff */
[----:B------:R-:W-:Y:S05]  /*0c70*/  EXIT ;  /* 0x000000000000794d */ /* 0x000fea0003800000 */
.L_x_7:
[----:B------:R-:W-:-:S00]  /*0c80*/  BRA `(.L_x_7) ;  /* 0xfffffffc00fc7947 */ /* 0x000fc0000383ffff */
[----:B------:R-:W-:-:S00]  /*0c90*/  NOP ;  /* 0x0000000000007918 */ /* 0x000fc00000000000 */
        /* <DEDUP_REMOVED lines=14> */
.L_x_62:


//--------------------- .text._Z20convolutionRowDevicePfS_S_iii --------------------------
	.section	.text._Z20convolutionRowDevicePfS_S_iii,"ax",@progbits
	.align	128
        .global         _Z20convolutionRowDevicePfS_S_iii
        .type           _Z20convolutionRowDevicePfS_S_iii,@function
        .size           _Z20convolutionRowDevicePfS_S_iii,(.L_x_63 - _Z20convolutionRowDevicePfS_S_iii)
        .other          _Z20convolutionRowDevicePfS_S_iii,@"STO_CUDA_ENTRY STV_DEFAULT"
_Z20convolutionRowDevicePfS_S_iii:
.text._Z20convolutionRowDevicePfS_S_iii:
[----:B------:R-:W0:Y:S08]  /*0000*/  LDC R1, c[0x0][0x37c] ;  /* 0x0000df00ff017b82 */ /* 0x000e300000000800 */
[----:B------:R-:W1:Y:S01]  /*0010*/  LDC R0, c[0x0][0x39c] ;  /* 0x0000e700ff007b82 */ /* 0x000e620000000800 */
[----:B------:R-:W2:Y:S01]  /*0020*/  LDCU UR4, c[0x0][0x2f8] ;  /* 0x00005f00ff0477ac */ /* 0x000ea20008000800 */
[----:B0-----:R-:W-:-:S06]  /*0030*/  VIADD R1, R1, 0xfffffff8 ;  /* 0xfffffff801017836 */ /* 0x001fcc0000000000 */
[----:B------:R-:W0:Y:S08]  /*0040*/  S2UR UR5, SR_CTAID.X ;  /* 0x00000000000579c3 */ /* 0x000e300000002500 */
[----:B------:R-:W3:Y:S01]  /*0050*/  S2UR UR7, SR_CTAID.Y ;  /* 0x00000000000779c3 */ /* 0x000ee20000002600 */
[----:B--2---:R-:W-:Y:S02]  /*0060*/  IADD3 R18, P1, PT, R1, UR4, RZ ;  /* 0x0000000401127c10 */ /* 0x004fe4000ff3e0ff */
[----:B-1----:R-:W-:-:S13]  /*0070*/  ISETP.GE.AND P0, PT, R0, 0x1, PT ;  /* 0x000000010000780c */ /* 0x002fda0003f06270 */
[----:B0--3--:R-:W-:Y:S05]  /*0080*/  @!P0 EXIT ;  /* 0x000000000000894d */ /* 0x009fea0003800000 */
[----:B------:R-:W0:Y:S08]  /*0090*/  LDC R3, c[0x0][0x3a0] ;  /* 0x0000e800ff037b82 */ /* 0x000e300000000800 */
[----:B------:R-:W1:Y:S01]  /*00a0*/  LDC R0, c[0x0][0x398] ;  /* 0x0000e600ff007b82 */ /* 0x000e620000000800 */
[----:B0-----:R-:W-:-:S04]  /*00b0*/  ISETP.GE.AND P0, PT, R3, RZ, PT ;  /* 0x000000ff0300720c */ /* 0x001fc80003f06270 */
[----:B-1----:R-:W-:-:S13]  /*00c0*/  ISETP.LT.OR P0, PT, R0, 0x1, !P0 ;  /* 0x000000010000780c */ /* 0x002fda0004701670 */
[----:B------:R-:W-:Y:S05]  /*00d0*/  @P0 EXIT ;  /* 0x000000000000094d */ /* 0x000fea0003800000 */
[----:B------:R-:W0:Y:S01]  /*00e0*/  S2R R26, SR_TID.X ;  /* 0x00000000001a7919 */ /* 0x000e220000002100 */
[----:B------:R-:W1:Y:S01]  /*00f0*/  LDCU UR8, c[0x0][0x2fc] ;  /* 0x00005f80ff0877ac */ /* 0x000e620008000800 */
[----:B------:R-:W-:Y:S01]  /*0100*/  HFMA2 R25, -RZ, RZ, 0, 0 ;  /* 0x00000000ff197431 */ /* 0x000fe200000001ff */
[----:B------:R-:W0:Y:S01]  /*0110*/  S2R R27, SR_TID.Y ;  /* 0x00000000001b7919 */ /* 0x000e220000002200 */
[----:B------:R-:W2:Y:S01]  /*0120*/  LDCU UR4, c[0x0][0x360] ;  /* 0x00006c00ff0477ac */ /* 0x000ea20008000800 */
[----:B------:R-:W3:Y:S01]  /*0130*/  LDCU UR6, c[0x0][0x364] ;  /* 0x00006c80ff0677ac */ /* 0x000ee20008000800 */
[----:B------:R-:W4:Y:S01]  /*0140*/  LDCU.64 UR36, c[0x0][0x358] ;  /* 0x00006b00ff2477ac */ /* 0x000f220008000a00 */
[----:B------:R-:W0:Y:S01]  /*0150*/  LDCU UR38, c[0x0][0x398] ;  /* 0x00007300ff2677ac */ /* 0x000e220008000800 */
[----:B-1----:R-:W-:Y:S01]  /*0160*/  IMAD.X R19, RZ, RZ, UR8, P1 ;  /* 0x00000008ff137e24 */ /* 0x002fe200088e06ff */
[----:B--2---:R-:W-:Y:S02]  /*0170*/  UIMAD UR4, UR4, UR5, URZ ;  /* 0x00000005040472a4 */ /* 0x004fe4000f8e02ff */
[----:B---3--:R-:W-:-:S04]  /*0180*/  UIMAD UR5, UR6, UR7, URZ ;  /* 0x00000007060572a4 */ /* 0x008fc8000f8e02ff */
[C---:B0-----:R-:W-:Y:S01]  /*0190*/  IADD3 R24, PT, PT, R27.reuse, UR4, R26 ;  /* 0x000000041b187c10 */ /* 0x041fe2000fffe01a */
[----:B------:R-:W-:Y:S02]  /*01a0*/  VIADD R26, R26, UR4 ;  /* 0x000000041a1a7c36 */ /* 0x000fe40008000000 */
[----:B------:R-:W-:Y:S01]  /*01b0*/  VIADD R27, R27, UR5 ;  /* 0x000000051b1b7c36 */ /* 0x000fe20008000000 */
[----:B----4-:R-:W-:-:S07]  /*01c0*/  IADD3 R24, PT, PT, R24, UR5, -R3 ;  /* 0x0000000518187c10 */ /* 0x010fce000fffe803 */
.L_x_60:
[----:B------:R-:W0:Y:S01]  /*01d0*/  LDC.64 R38, c[0x0][0x380] ;  /* 0x0000e000ff267b82 */ /* 0x000e220000000a00 */
[----:B------:R-:W1:Y:S01]  /*01e0*/  LDCU UR4, c[0x0][0x39c] ;  /* 0x00007380ff0477ac */ /* 0x000e620008000800 */
[----:B------:R-:W-:Y:S01]  /*01f0*/  IMAD R22, R26, R25, RZ ;  /* 0x000000191a167224 */ /* 0x000fe200078e02ff */
[----:B------:R-:W-:Y:S01]  /*0200*/  IADD3 R25, PT, PT, R25, 0x1, RZ ;  /* 0x0000000119197810 */ /* 0x000fe20007ffe0ff */
[----:B------:R-:W-:Y:S01]  /*0210*/  BSSY.RECONVERGENT B8, `(.L_x_8) ;  /* 0x0000231000087945 */ /* 0x000fe20003800200 */
[----:B------:R-:W-:Y:S02]  /*0220*/  IMAD.MOV.U32 R28, RZ, RZ, RZ ;  /* 0x000000ffff1c7224 */ /* 0x000fe400078e00ff */
[----:B-1----:R-:W-:-:S04]  /*0230*/  ISETP.NE.AND P0, PT, R25, UR4, PT ;  /* 0x0000000419007c0c */ /* 0x002fc8000bf05270 */
[----:B------:R-:W-:Y:S01]  /*0240*/  P2R R29, PR, RZ, 0x1 ;  /* 0x00000001ff1d7803 */ /* 0x000fe20000000000 */
[----:B0-----:R-:W-:-:S08]  /*0250*/  IMAD.WIDE R38, R22, 0x4, R38 ;  /* 0x0000000416267825 */ /* 0x001fd000078e0226 */
.L_x_59:
[----:B------:R-:W0:Y:S01]  /*0260*/  LDCU UR7, c[0x0][0x3a0] ;  /* 0x00007400ff0777ac */ /* 0x000e220008000800 */
[----:B------:R-:W-:Y:S01]  /*0270*/  VIADD R28, R28, 0x1 ;  /* 0x000000011c1c7836 */ /* 0x000fe20000000000 */
[----:B------:R-:W-:Y:S01]  /*0280*/  MOV R23, RZ ;  /* 0x000000ff00177202 */ /* 0x000fe20000000f00 */
[----:B------:R-:W1:Y:S01]  /*0290*/  LDCU UR5, c[0x0][0x398] ;  /* 0x00007300ff0577ac */ /* 0x000e620008000800 */
[----:B0-----:R-:W-:Y:S02]  /*02a0*/  UISETP.GE.U32.AND UP0, UPT, UR7, 0x4, UPT ;  /* 0x000000040700788c */ /* 0x001fe4000bf06070 */
[----:B------:R-:W-:Y:S01]  /*02b0*/  UIADD3 UR4, UPT, UPT, -UR7, URZ, URZ ;  /* 0x000000ff07047290 */ /* 0x000fe2000fffe1ff */
[----:B-1----:R-:W-:-:S04]  /*02c0*/  ISETP.NE.AND P0, PT, R28, UR5, PT ;  /* 0x000000051c007c0c */ /* 0x002fc8000bf05270 */
[----:B------:R-:W-:Y:S01]  /*02d0*/  P2R R34, PR, RZ, 0x1 ;  /* 0x00000001ff227803 */ /* 0x000fe20000000000 */
[----:B------:R-:W-:Y:S01]  /*02e0*/  IMAD.U32 R31, RZ, RZ, UR4 ;  /* 0x00000004ff1f7e24 */ /* 0x000fe2000f8e00ff */
[----:B------:R-:W-:Y:S07]  /*02f0*/  BRA.U !UP0, `(.L_x_9) ;  /* 0x0000001108747547 */ /* 0x000fee000b800000 */
[----:B------:R-:W-:Y:S01]  /*0300*/  USHF.L.U32 UR4, UR7, 0x1, URZ ;  /* 0x0000000107047899 */ /* 0x000fe200080006ff */
[----:B------:R-:W-:Y:S01]  /*0310*/  HFMA2 R23, -RZ, RZ, 0, 0 ;  /* 0x00000000ff177431 */ /* 0x000fe200000001ff */
[----:B------:R-:W-:Y:S01]  /*0320*/  UIADD3 UR6, UPT, UPT, -UR7, 0x3, URZ ;  /* 0x0000000307067890 */ /* 0x000fe2000fffe1ff */
[----:B------:R-:W-:Y:S01]  /*0330*/  BSSY.RECONVERGENT B7, `(.L_x_10) ;  /* 0x0000118000077945 */ /* 0x000fe20003800200 */
[----:B------:R-:W-:Y:S01]  /*0340*/  ULOP3.LUT UR5, UR4, 0xfffffff8, URZ, 0xc0, !UPT ;  /* 0xfffffff804057892 */ /* 0x000fe2000f8ec0ff */
[----:B------:R-:W-:Y:S01]  /*0350*/  VIADD R30, R26, -UR7 ;  /* 0x800000071a1e7c36 */ /* 0x000fe20008000000 */
[----:B------:R-:W-:Y:S01]  /*0360*/  UIADD3 UR4, UPT, UPT, UR4, -0x3, URZ ;  /* 0xfffffffd04047890 */ /* 0x000fe2000fffe0ff */
[----:B------:R-:W-:Y:S01]  /*0370*/  IMAD.MOV.U32 R17, RZ, RZ, R24 ;  /* 0x000000ffff117224 */ /* 0x000fe200078e0018 */
[----:B------:R-:W-:Y:S01]  /*0380*/  UIADD3 UR5, UPT, UPT, -UR5, URZ, URZ ;  /* 0x000000ff05057290 */ /* 0x000fe2000fffe1ff */
[----:B------:R-:W-:-:S03]  /*0390*/  IMAD.U32 R31, RZ, RZ, UR6 ;  /* 0x00000006ff1f7e24 */ /* 0x000fc6000f8e00ff */
[----:B------:R-:W-:Y:S02]  /*03a0*/  MOV R2, UR4 ;  /* 0x0000000400027c02 */ /* 0x000fe40008000f00 */
[----:B------:R-:W-:-:S07]  /*03b0*/  IMAD.U32 R32, RZ, RZ, UR5 ;  /* 0x00000005ff207e24 */ /* 0x000fce000f8e00ff */
.L_x_35:
[----:B------:R-:W0:Y:S01]  /*03c0*/  LDC.64 R4, c[0x0][0x388] ;  /* 0x0000e200ff047b82 */ /* 0x000e220000000a00 */
[----:B------:R-:W-:Y:S01]  /*03d0*/  ISETP.GE.U32.AND P0, PT, R30, UR38, PT ;  /* 0x000000261e007c0c */ /* 0x000fe2000bf06070 */
[----:B------:R-:W-:Y:S01]  /*03e0*/  VIADD R32, R32, 0x8 ;  /* 0x0000000820207836 */ /* 0x000fe20000000000 */
[----:B------:R-:W-:Y:S01]  /*03f0*/  IADD3 R16, PT, PT, R2, 0x3, RZ ;  /* 0x0000000302107810 */ /* 0x000fe20007ffe0ff */
[----:B------:R-:W-:Y:S03]  /*0400*/  BSSY.RECONVERGENT B6, `(.L_x_11) ;  /* 0x0000013000067945 */ /* 0x000fe60003800200 */
[----:B------:R-:W-:-:S04]  /*0410*/  ISETP.NE.AND P1, PT, R32, RZ, PT ;  /* 0x000000ff2000720c */ /* 0x000fc80003f25270 */
[----:B------:R-:W-:Y:S01]  /*0420*/  P2R R33, PR, RZ, 0x2 ;  /* 0x00000002ff217803 */ /* 0x000fe20000000000 */
[----:B0-----:R-:W-:Y:S02]  /*0430*/  IMAD.WIDE R36, R16, 0x4, R4 ;  /* 0x0000000410247825 */ /* 0x001fe400078e0204 */
[----:B------:R-:W-:Y:S06]  /*0440*/  @P0 BRA `(.L_x_12) ;  /* 0x0000000000380947 */ /* 0x000fec0003800000 */
[----:B------:R-:W-:Y:S01]  /*0450*/  IMAD.WIDE.U32 R10, R17, 0x4, R4 ;  /* 0x00000004110a7825 */ /* 0x000fe200078e0004 */
[----:B------:R-:W2:Y:S01]  /*0460*/  LDG.E R0, desc[UR36][R36.64] ;  /* 0x0000002424007981 */ /* 0x000ea2000c1e1900 */
[----:B------:R-:W-:Y:S01]  /*0470*/  MOV R8, 0x10 ;  /* 0x0000001000087802 */ /* 0x000fe20000000f00 */
[----:B------:R-:W0:Y:S03]  /*0480*/  LDCU.64 UR4, c[0x4][URZ] ;  /* 0x01000000ff0477ac */ /* 0x000e260008000a00 */
[----:B------:R-:W2:Y:S01]  /*0490*/  LDG.E R10, desc[UR36][R10.64] ;  /* 0x000000240a0a7981 */ /* 0x000ea2000c1e1900 */
[----:B------:R-:W-:Y:S01]  /*04a0*/  MOV R6, R18 ;  /* 0x0000001200067202 */ /* 0x000fe20000000f00 */
[----:B------:R-:W1:Y:S01]  /*04b0*/  LDC.64 R8, c[0x4][R8] ;  /* 0x0100000008087b82 */ /* 0x000e620000000a00 */
[----:B------:R-:W-:Y:S01]  /*04c0*/  IMAD.MOV.U32 R7, RZ, RZ, R19 ;  /* 0x000000ffff077224 */ /* 0x000fe200078e0013 */
[----:B------:R3:W-:Y:S01]  /*04d0*/  STL.64 [R1], R16 ;  /* 0x0000001001007387 */ /* 0x0007e20000100a00 */
[----:B0-----:R-:W-:-:S02]  /*04e0*/  IMAD.U32 R4, RZ, RZ, UR4 ;  /* 0x00000004ff047e24 */ /* 0x001fc4000f8e00ff */
[----:B------:R-:W-:Y:S02]  /*04f0*/  IMAD.U32 R5, RZ, RZ, UR5 ;  /* 0x00000005ff057e24 */ /* 0x000fe4000f8e00ff */
[----:B-123--:R-:W-:-:S07]  /*0500*/  FFMA R23, R0, R10, R23 ;  /* 0x0000000a00177223 */ /* 0x00efce0000000017 */
[----:B------:R-:W-:-:S07]  /*0510*/  LEPC R20, `(.L_x_12) ;  /* 0x000000001014794e */ /* 0x000fce0000000000 */
[----:B------:R-:W-:Y:S05]  /*0520*/  CALL.ABS.NOINC R8 ;  /* 0x0000000008007343 */ /* 0x000fea0003c00000 */
.L_x_12:
[----:B------:R-:W-:Y:S05]  /*0530*/  BSYNC.RECONVERGENT B6 ;  /* 0x0000000000067941 */ /* 0x000fea0003800200 */
.L_x_11:
[----:B------:R-:W-:Y:S01]  /*0540*/  MOV R8, 0x10 ;  /* 0x0000001000087802 */ /* 0x000fe20000000f00 */
[----:B------:R0:W-:Y:S01]  /*0550*/  STG.E desc[UR36][R38.64], R23 ;  /* 0x0000001726007986 */ /* 0x0001e2000c101924 */
[----:B------:R-:W1:Y:S01]  /*0560*/  LDCU.64 UR4, c[0x4][0x8] ;  /* 0x01000100ff0477ac */ /* 0x000e620008000a00 */
[----:B------:R-:W-:Y:S02]  /*0570*/  IMAD.MOV.U32 R6, RZ, RZ, R18 ;  /* 0x000000ffff067224 */ /* 0x000fe400078e0012 */
[----:B------:R0:W-:Y:S01]  /*0580*/  STL [R1], R22 ;  /* 0x0000001601007387 */ /* 0x0001e20000100800 */
[----:B------:R-:W2:Y:S01]  /*0590*/  LDC.64 R8, c[0x4][R8] ;  /* 0x0100000008087b82 */ /* 0x000ea20000000a00 */
[----:B------:R-:W-:Y:S02]  /*05a0*/  IMAD.MOV.U32 R7, RZ, RZ, R19 ;  /* 0x000000ffff077224 */ /* 0x000fe400078e0013 */
[----:B-1----:R-:W-:Y:S01]  /*05b0*/  IMAD.U32 R4, RZ, RZ, UR4 ;  /* 0x00000004ff047e24 */ /* 0x002fe2000f8e00ff */
[----:B0-----:R-:W-:-:S07]  /*05c0*/  MOV R5, UR5 ;  /* 0x0000000500057c02 */ /* 0x001fce0008000f00 */
[----:B------:R-:W-:-:S07]  /*05d0*/  LEPC R20, `(.L_x_13) ;  /* 0x000000001014794e */ /* 0x000fce0000000000 */
[----:B--2---:R-:W-:Y:S05]  /*05e0*/  CALL.ABS.NOINC R8 ;  /* 0x0000000008007343 */ /* 0x004fea0003c00000 */
.L_x_13:
[----:B------:R-:W-:Y:S01]  /*05f0*/  IADD3 R0, PT, PT, R30, 0x1, RZ ;  /* 0x000000011e007810 */ /* 0x000fe20007ffe0ff */
[----:B------:R-:W-:Y:S03]  /*0600*/  BSSY.RECONVERGENT B6, `(.L_x_14) ;  /* 0x0000014000067945 */ /* 0x000fe60003800200 */
[----:B------:R-:W-:-:S13]  /*0610*/  ISETP.GE.U32.AND P0, PT, R0, UR38, PT ;  /* 0x0000002600007c0c */ /* 0x000fda000bf06070 */
[----:B------:R-:W-:Y:S05]  /*0620*/  @P0 BRA `(.L_x_15) ;  /* 0x0000000000440947 */ /* 0x000fea0003800000 */
[----:B------:R-:W0:Y:S01]  /*0630*/  LDC.64 R4, c[0x0][0x388] ;  /* 0x0000e200ff047b82 */ /* 0x000e220000000a00 */
[----:B------:R-:W-:Y:S01]  /*0640*/  VIADD R9, R17, 0x1 ;  /* 0x0000000111097836 */ /* 0x000fe20000000000 */
[----:B------:R-:W2:Y:S01]  /*0650*/  LDG.E R0, desc[UR36][R36.64+-0x4] ;  /* 0xfffffc2424007981 */ /* 0x000ea2000c1e1900 */
[----:B------:R-:W-:Y:S01]  /*0660*/  MOV R10, 0x10 ;  /* 0x00000010000a7802 */ /* 0x000fe20000000f00 */
[----:B------:R-:W-:Y:S01]  /*0670*/  VIADD R8, R2, 0x2 ;  /* 0x0000000202087836 */ /* 0x000fe20000000000 */
[----:B------:R-:W1:Y:S01]  /*0680*/  LDCU.64 UR4, c[0x4][URZ] ;  /* 0x01000000ff0477ac */ /* 0x000e620008000a00 */
[----:B0-----:R-:W-:-:S06]  /*0690*/  IMAD.WIDE.U32 R12, R9, 0x4, R4 ;  /* 0x00000004090c7825 */ /* 0x001fcc00078e0004 */
[----:B------:R-:W2:Y:S01]  /*06a0*/  LDG.E R12, desc[UR36][R12.64] ;  /* 0x000000240c0c7981 */ /* 0x000ea2000c1e1900 */
[----:B------:R-:W0:Y:S03]  /*06b0*/  LDC.64 R10, c[0x4][R10] ;  /* 0x010000000a0a7b82 */ /* 0x000e260000000a00 */
[----:B------:R3:W-:Y:S01]  /*06c0*/  STL.64 [R1], R8 ;  /* 0x0000000801007387 */ /* 0x0007e20000100a00 */
[----:B-1----:R-:W-:Y:S01]  /*06d0*/  MOV R4, UR4 ;  /* 0x0000000400047c02 */ /* 0x002fe20008000f00 */
[----:B------:R-:W-:Y:S01]  /*06e0*/  IMAD.U32 R5, RZ, RZ, UR5 ;  /* 0x00000005ff057e24 */ /* 0x000fe2000f8e00ff */
[----:B------:R-:W-:Y:S01]  /*06f0*/  MOV R7, R19 ;  /* 0x0000001300077202 */ /* 0x000fe20000000f00 */
[----:B------:R-:W-:Y:S02]  /*0700*/  IMAD.MOV.U32 R6, RZ, RZ, R18 ;  /* 0x000000ffff067224 */ /* 0x000fe400078e0012 */
[----:B0-23--:R-:W-:-:S07]  /*0710*/  FFMA R23, R0, R12, R23 ;  /* 0x0000000c00177223 */ /* 0x00dfce0000000017 */
[----:B------:R-:W-:-:S07]  /*0720*/  LEPC R20, `(.L_x_15) ;  /* 0x000000001014794e */ /* 0x000fce0000000000 */
[----:B------:R-:W-:Y:S05]  /*0730*/  CALL.ABS.NOINC R10 ;  /* 0x000000000a007343 */ /* 0x000fea0003c00000 */
.L_x_15:
[----:B------:R-:W-:Y:S05]  /*0740*/  BSYNC.RECONVERGENT B6 ;  /* 0x0000000000067941 */ /* 0x000fea0003800200 */
.L_x_14:
[----:B------:R-:W-:Y:S01]  /*0750*/  MOV R8, 0x10 ;  /* 0x0000001000087802 */ /* 0x000fe20000000f00 */
[----:B------:R0:W-:Y:S01]  /*0760*/  STG.E desc[UR36][R38.64], R23 ;  /* 0x0000001726007986 */ /* 0x0001e2000c101924 */
[----:B------:R-:W1:Y:S01]  /*0770*/  LDCU.64 UR4, c[0x4][0x8] ;  /* 0x01000100ff0477ac */ /* 0x000e620008000a00 */
[----:B------:R-:W-:Y:S01]  /*0780*/  MOV R6, R18 ;  /* 0x0000001200067202 */ /* 0x000fe20000000f00 */
[----:B------:R-:W-:Y:S01]  /*0790*/  IMAD.MOV.U32 R7, RZ, RZ, R19 ;  /* 0x000000ffff077224 */ /* 0x000fe200078e0013 */
[----:B------:R0:W-:Y:S01]  /*07a0*/  STL [R1], R22 ;  /* 0x0000001601007387 */ /* 0x0001e20000100800 */
[----:B------:R-:W2:Y:S01]  /*07b0*/  LDC.64 R8, c[0x4][R8] ;  /* 0x0100000008087b82 */ /* 0x000ea20000000a00 */
[----:B-1----:R-:W-:Y:S02]  /*07c0*/  IMAD.U32 R4, RZ, RZ, UR4 ;  /* 0x00000004ff047e24 */ /* 0x002fe4000f8e00ff */
[----:B0-----:R-:W-:-:S07]  /*07d0*/  IMAD.U32 R5, RZ, RZ, UR5 ;  /* 0x00000005ff057e24 */ /* 0x001fce000f8e00ff */
[----:B------:R-:W-:-:S07]  /*07e0*/  LEPC R20, `(.L_x_16) ;  /* 0x000000001014794e */ /* 0x000fce0000000000 */
[----:B--2---:R-:W-:Y:S05]  /*07f0*/  CALL.ABS.NOINC R8 ;  /* 0x0000000008007343 */ /* 0x004fea0003c00000 */
.L_x_16:
[----:B------:R-:W-:Y:S01]  /*0800*/  VIADD R0, R30, 0x2 ;  /* 0x000000021e007836 */ /* 0x000fe20000000000 */
[----:B------:R-:W-:Y:S04]  /*0810*/  BSSY.RECONVERGENT B6, `(.L_x_17) ;  /* 0x0000014000067945 */ /* 0x000fe80003800200 */
[----:B------:R-:W-:-:S13]  /*0820*/  ISETP.GE.U32.AND P0, PT, R0, UR38, PT ;  /* 0x0000002600007c0c */ /* 0x000fda000bf06070 */
[----:B------:R-:W-:Y:S05]  /*0830*/  @P0 BRA `(.L_x_18) ;  /* 0x0000000000440947 */ /* 0x000fea0003800000 */
[----:B------:R-:W0:Y:S01]  /*0840*/  LDC.64 R4, c[0x0][0x388] ;  /* 0x0000e200ff047b82 */ /* 0x000e220000000a00 */
[----:B------:R-:W-:Y:S01]  /*0850*/  IADD3 R9, PT, PT, R17, 0x2, RZ ;  /* 0x0000000211097810 */ /* 0x000fe20007ffe0ff */
        /* <DEDUP_REMOVED lines=8> */
[----:B-1----:R-:W-:Y:S01]  /*08e0*/  IMAD.U32 R4, RZ, RZ, UR4 ;  /* 0x00000004ff047e24 */ /* 0x002fe2000f8e00ff */
[----:B------:R-:W-:Y:S01]  /*08f0*/  MOV R5, UR5 ;  /* 0x0000000500057c02 */ /* 0x000fe20008000f00 */
[----:B------:R-:W-:Y:S02]  /*0900*/  IMAD.MOV.U32 R6, RZ, RZ, R18 ;  /* 0x000000ffff067224 */ /* 0x000fe400078e0012 */
[----:B------:R-:W-:Y:S02]  /*0910*/  IMAD.MOV.U32 R7, RZ, RZ, R19 ;  /* 0x000000ffff077224 */ /* 0x000fe400078e0013 */
[----:B0-23--:R-:W-:-:S07]  /*0920*/  FFMA R23, R0, R12, R23 ;  /* 0x0000000c00177223 */ /* 0x00dfce0000000017 */
[----:B------:R-:W-:-:S07]  /*0930*/  LEPC R20, `(.L_x_18) ;  /* 0x000000001014794e */ /* 0x000fce0000000000 */
[----:B------:R-:W-:Y:S05]  /*0940*/  CALL.ABS.NOINC R10 ;  /* 0x000000000a007343 */ /* 0x000fea0003c00000 */
.L_x_18:
[----:B------:R-:W-:Y:S05]  /*0950*/  BSYNC.RECONVERGENT B6 ;  /* 0x0000000000067941 */ /* 0x000fea0003800200 */
.L_x_17:
[----:B------:R-:W-:Y:S01]  /*0960*/  MOV R8, 0x10 ;  /* 0x0000001000087802 */ /* 0x000fe20000000f00 */
[----:B------:R0:W-:Y:S01]  /*0970*/  STG.E desc[UR36][R38.64], R23 ;  /* 0x0000001726007986 */ /* 0x0001e2000c101924 */
[----:B------:R-:W1:Y:S01]  /*0980*/  LDCU.64 UR4, c[0x4][0x8] ;  /* 0x01000100ff0477ac */ /* 0x000e620008000a00 */
[----:B------:R-:W-:Y:S01]  /*0990*/  IMAD.MOV.U32 R6, RZ, RZ, R18 ;  /* 0x000000ffff067224 */ /* 0x000fe200078e0012 */
[----:B------:R-:W-:Y:S01]  /*09a0*/  MOV R7, R19 ;  /* 0x0000001300077202 */ /* 0x000fe20000000f00 */
[----:B------:R0:W-:Y:S01]  /*09b0*/  STL [R1], R22 ;  /* 0x0000001601007387 */ /* 0x0001e20000100800 */
[----:B------:R-:W2:Y:S01]  /*09c0*/  LDC.64 R8, c[0x4][R8] ;  /* 0x0100000008087b82 */ /* 0x000ea20000000a00 */
[----:B-1----:R-:W-:Y:S01]  /*09d0*/  MOV R4, UR4 ;  /* 0x0000000400047c02 */ /* 0x002fe20008000f00 */
[----:B0-----:R-:W-:-:S07]  /*09e0*/  IMAD.U32 R5, RZ, RZ, UR5 ;  /* 0x00000005ff057e24 */ /* 0x001fce000f8e00ff */
[----:B------:R-:W-:-:S07]  /*09f0*/  LEPC R20, `(.L_x_19) ;  /* 0x000000001014794e */ /* 0x000fce0000000000 */
[----:B--2---:R-:W-:Y:S05]  /*0a00*/  CALL.ABS.NOINC R8 ;  /* 0x0000000008007343 */ /* 0x004fea0003c00000 */
.L_x_19:
[----:B------:R-:W-:Y:S01]  /*0a10*/  VIADD R0, R30, 0x3 ;  /* 0x000000031e007836 */ /* 0x000fe20000000000 */
[----:B------:R-:W-:Y:S04]  /*0a20*/  BSSY.RECONVERGENT B6, `(.L_x_20) ;  /* 0x0000013000067945 */ /* 0x000fe80003800200 */
[----:B------:R-:W-:-:S13]  /*0a30*/  ISETP.GE.U32.AND P0, PT, R0, UR38, PT ;  /* 0x0000002600007c0c */ /* 0x000fda000bf06070 */
[----:B------:R-:W-:Y:S05]  /*0a40*/  @P0 BRA `(.L_x_21) ;  /* 0x0000000000400947 */ /* 0x000fea0003800000 */
[----:B------:R-:W0:Y:S01]  /*0a50*/  LDC.64 R4, c[0x0][0x388] ;  /* 0x0000e200ff047b82 */ /* 0x000e220000000a00 */
[----:B------:R-:W-:Y:S01]  /*0a60*/  VIADD R3, R17, 0x3 ;  /* 0x0000000311037836 */ /* 0x000fe20000000000 */
[----:B------:R-:W2:Y:S01]  /*0a70*/  LDG.E R0, desc[UR36][R36.64+-0xc] ;  /* 0xfffff42424007981 */ /* 0x000ea2000c1e1900 */
[----:B------:R-:W-:Y:S01]  /*0a80*/  MOV R8, 0x10 ;  /* 0x0000001000087802 */ /* 0x000fe20000000f00 */
        /* <DEDUP_REMOVED lines=12> */
.L_x_21:
[----:B------:R-:W-:Y:S05]  /*0b50*/  BSYNC.RECONVERGENT B6 ;  /* 0x0000000000067941 */ /* 0x000fea0003800200 */
.L_x_20:
        /* <DEDUP_REMOVED lines=11> */
.L_x_22:
        /* <DEDUP_REMOVED lines=21> */
.L_x_24:
[----:B------:R-:W-:Y:S05]  /*0d60*/  BSYNC.RECONVERGENT B6 ;  /* 0x0000000000067941 */ /* 0x000fea0003800200 */
.L_x_23:
        /* <DEDUP_REMOVED lines=11> */
.L_x_25:
        /* <DEDUP_REMOVED lines=11> */
[----:B------:R-:W-:Y:S01]  /*0ed0*/  IADD3 R8, PT, PT, R2, -0x2, RZ ;  /* 0xfffffffe02087810 */ /* 0x000fe20007ffe0ff */
[----:B------:R-:W0:Y:S04]  /*0ee0*/  LDC.64 R10, c[0x4][R10] ;  /* 0x010000000a0a7b82 */ /* 0x000e280000000a00 */
[----:B------:R3:W-:Y:S01]  /*0ef0*/  STL.64 [R1], R8 ;  /* 0x0000000801007387 */ /* 0x0007e20000100a00 */
[----:B-1----:R-:W-:Y:S01]  /*0f00*/  IMAD.U32 R4, RZ, RZ, UR4 ;  /* 0x00000004ff047e24 */ /* 0x002fe2000f8e00ff */
[----:B------:R-:W-:Y:S01]  /*0f10*/  MOV R6, R18 ;  /* 0x0000001200067202 */ /* 0x000fe20000000f00 */
[----:B------:R-:W-:Y:S02]  /*0f20*/  IMAD.U32 R5, RZ, RZ, UR5 ;  /* 0x00000005ff057e24 */ /* 0x000fe4000f8e00ff */
[----:B------:R-:W-:-:S02]  /*0f30*/  IMAD.MOV.U32 R7, RZ, RZ, R19 ;  /* 0x000000ffff077224 */ /* 0x000fc400078e0013 */
[----:B0-23--:R-:W-:-:S07]  /*0f40*/  FFMA R23, R0, R12, R23 ;  /* 0x0000000c00177223 */ /* 0x00dfce0000000017 */
[----:B------:R-:W-:-:S07]  /*0f50*/  LEPC R20, `(.L_x_27) ;  /* 0x000000001014794e */ /* 0x000fce0000000000 */
[----:B------:R-:W-:Y:S05]  /*0f60*/  CALL.ABS.NOINC R10 ;  /* 0x000000000a007343 */ /* 0x000fea0003c00000 */
.L_x_27:
[----:B------:R-:W-:Y:S05]  /*0f70*/  BSYNC.RECONVERGENT B6 ;  /* 0x0000000000067941 */ /* 0x000fea0003800200 */
.L_x_26:
        /* <DEDUP_REMOVED lines=11> */
.L_x_28:
        /* <DEDUP_REMOVED lines=21> */
.L_x_30:
[----:B------:R-:W-:Y:S05]  /*1180*/  BSYNC.RECONVERGENT B6 ;  /* 0x0000000000067941 */ /* 0x000fea0003800200 */
.L_x_29:
        /* <DEDUP_REMOVED lines=11> */
.L_x_31:
        /* <DEDUP_REMOVED lines=21> */
.L_x_33:
[----:B------:R-:W-:Y:S05]  /*1390*/  BSYNC.RECONVERGENT B6 ;  /* 0x0000000000067941 */ /* 0x000fea0003800200 */
.L_x_32:
        /* <DEDUP_REMOVED lines=11> */
.L_x_34:
[----:B------:R-:W-:Y:S01]  /*1450*/  ISETP.NE.AND P6, PT, R33, RZ, PT ;  /* 0x000000ff2100720c */ /* 0x000fe20003fc5270 */
[----:B------:R-:W-:Y:S01]  /*1460*/  VIADD R31, R31, 0x8 ;  /* 0x000000081f1f7836 */ /* 0x000fe20000000000 */
[----:B------:R-:W-:Y:S01]  /*1470*/  IADD3 R2, PT, PT, R2, -0x8, RZ ;  /* 0xfffffff802027810 */ /* 0x000fe20007ffe0ff */
[----:B------:R-:W-:Y:S02]  /*1480*/  VIADD R30, R30, 0x8 ;  /* 0x000000081e1e7836 */ /* 0x000fe40000000000 */
[----:B------:R-:W-:-:S08]  /*1490*/  VIADD R17, R17, 0x8 ;  /* 0x0000000811117836 */ /* 0x000fd00000000000 */
[----:B------:R-:W-:Y:S05]  /*14a0*/  @P6 BRA `(.L_x_35) ;  /* 0xffffffec00c46947 */ /* 0x000fea000383ffff */
[----:B------:R-:W-:Y:S05]  /*14b0*/  BSYNC.RECONVERGENT B7 ;  /* 0x0000000000077941 */ /* 0x000fea0003800200 */
.L_x_10:
[----:B------:R-:W-:-:S07]  /*14c0*/  VIADD R31, R31, 0xfffffffd ;  /* 0xfffffffd1f1f7836 */ /* 0x000fce0000000000 */
.L_x_9:
[----:B------:R-:W0:Y:S02]  /*14d0*/  LDC R8, c[0x0][0x3a0] ;  /* 0x0000e800ff087b82 */ /* 0x000e240000000800 */
[----:B0-----:R-:W-:-:S04]  /*14e0*/  SHF.L.U32 R0, R8, 0x1, RZ ;  /* 0x0000000108007819 */ /* 0x001fc800000006ff */
[----:B------:R-:W-:-:S04]  /*14f0*/  LOP3.LUT R0, R0, 0x6, RZ, 0xc0, !PT ;  /* 0x0000000600007812 */ /* 0x000fc800078ec0ff */
[----:B------:R-:W-:-:S13]  /*1500*/  ISETP.GE.U32.AND P0, PT, R0, 0x3, PT ;  /* 0x000000030000780c */ /* 0x000fda0003f06070 */
[----:B------:R-:W-:Y:S05]  /*1510*/  @!P0 BRA `(.L_x_36) ;  /* 0x0000000800388947 */ /* 0x000fea0003800000 */
[----:B------:R-:W0:Y:S01]  /*1520*/  LDCU UR4, c[0x0][0x398] ;  /* 0x00007300ff0477ac */ /* 0x000e220008000800 */
[----:B------:R-:W-:Y:S01]  /*1530*/  IMAD.IADD R16, R26, 0x1, R31 ;  /* 0x000000011a107824 */ /* 0x000fe200078e021f */
[----:B------:R-:W-:Y:S04]  /*1540*/  BSSY.RECONVERGENT B6, `(.L_x_37) ;  /* 0x0000015000067945 */ /* 0x000fe80003800200 */
[----:B0-----:R-:W-:-:S13]  /*1550*/  ISETP.GE.U32.AND P0, PT, R16, UR4, PT ;  /* 0x0000000410007c0c */ /* 0x001fda000bf06070 */
[----:B------:R-:W-:Y:S05]  /*1560*/  @P0 BRA `(.L_x_38) ;  /* 0x0000000000480947 */ /* 0x000fea0003800000 */
[----:B------:R-:W0:Y:S01]  /*1570*/  LDC.64 R12, c[0x0][0x388] ;  /* 0x0000e200ff0c7b82 */ /* 0x000e220000000a00 */
[----:B------:R-:W-:Y:S01]  /*1580*/  IMAD.IADD R8, R8, 0x1, -R31 ;  /* 0x0000000108087824 */ /* 0x000fe200078e0a1f */
[----:B------:R-:W-:Y:S01]  /*1590*/  IADD3 R9, PT, PT, R27, R16, RZ ;  /* 0x000000101b097210 */ /* 0x000fe20007ffe0ff */
[----:B------:R-:W1:Y:S02]  /*15a0*/  LDCU.64 UR4, c[0x4][URZ] ;  /* 0x01000000ff0477ac */ /* 0x000e640008000a00 */
[----:B0-----:R-:W-:-:S04]  /*15b0*/  IMAD.WIDE R10, R8, 0x4, R12 ;  /* 0x00000004080a7825 */ /* 0x001fc800078e020c */
[----:B------:R-:W-:Y:S02]  /*15c0*/  IMAD.WIDE.U32 R12, R9, 0x4, R12 ;  /* 0x00000004090c7825 */ /* 0x000fe400078e000c */
[----:B------:R-:W2:Y:S04]  /*15d0*/  LDG.E R10, desc[UR36][R10.64] ;  /* 0x000000240a0a7981 */ /* 0x000ea8000c1e1900 */
[----:B------:R-:W2:Y:S01]  /*15e0*/  LDG.E R12, desc[UR36][R12.64] ;  /* 0x000000240c0c7981 */ /* 0x000ea2000c1e1900 */
[----:B------:R-:W-:Y:S01]  /*15f0*/  MOV R2, 0x10 ;  /* 0x0000001000027802 */ /* 0x000fe20000000f00 */
[----:B-1----:R-:W-:Y:S01]  /*1600*/  IMAD.U32 R4, RZ, RZ, UR4 ;  /* 0x00000004ff047e24 */ /* 0x002fe2000f8e00ff */
[----:B------:R-:W-:Y:S01]  /*1610*/  MOV R6, R18 ;  /* 0x0000001200067202 */ /* 0x000fe20000000f00 */
[----:B------:R0:W-:Y:S01]  /*1620*/  STL.64 [R1], R8 ;  /* 0x0000000801007387 */ /* 0x0001e20000100a00 */
[----:B------:R-:W-:-:S02]  /*1630*/  IMAD.U32 R5, RZ, RZ, UR5 ;  /* 0x00000005ff057e24 */ /* 0x000fc4000f8e00ff */
[----:B------:R-:W1:Y:S01]  /*1640*/  LDC.64 R2, c[0x4][R2] ;  /* 0x0100000002027b82 */ /* 0x000e620000000a00 */
[----:B------:R-:W-:Y:S02]  /*1650*/  IMAD.MOV.U32 R7, RZ, RZ, R19 ;  /* 0x000000ffff077224 */ /* 0x000fe400078e0013 */
[----:B012---:R-:W-:-:S07]  /*1660*/  FFMA R23, R10, R12, R23 ;  /* 0x0000000c0a177223 */ /* 0x007fce0000000017 */
[----:B------:R-:W-:-:S07]  /*1670*/  LEPC R20, `(.L_x_38) ;  /* 0x000000001014794e */ /* 0x000fce0000000000 */
[----:B------:R-:W-:Y:S05]  /*1680*/  CALL.ABS.NOINC R2 ;  /* 0x0000000002007343 */ /* 0x000fea0003c00000 */
.L_x_38:
[----:B------:R-:W-:Y:S05]  /*1690*/  BSYNC.RECONVERGENT B6 ;  /* 0x0000000000067941 */ /* 0x000fea0003800200 */
.L_x_37:
[----:B------:R-:W-:Y:S01]  /*16a0*/  MOV R17, 0x10 ;  /* 0x0000001000117802 */ /* 0x000fe20000000f00 */
[----:B------:R0:W-:Y:S01]  /*16b0*/  STG.E desc[UR36][R38.64], R23 ;  /* 0x0000001726007986 */ /* 0x0001e2000c101924 */
[----:B------:R-:W1:Y:S01]  /*16c0*/  LDCU.64 UR4, c[0x4][0x8] ;  /* 0x01000100ff0477ac */ /* 0x000e620008000a00 */
[----:B------:R-:W-:Y:S01]  /*16d0*/  IMAD.MOV.U32 R6, RZ, RZ, R18 ;  /* 0x000000ffff067224 */ /* 0x000fe200078e0012 */
[----:B------:R0:W2:Y:S01]  /*16e0*/  LDC.64 R2, c[0x4][R17] ;  /* 0x0100000011027b82 */ /* 0x0000a20000000a00 */
[----:B------:R0:W-:Y:S01]  /*16f0*/  STL [R1], R22 ;  /* 0x0000001601007387 */ /* 0x0001e20000100800 */
[----:B------:R-:W-:Y:S02]  /*1700*/  IMAD.MOV.U32 R7, RZ, RZ, R19 ;  /* 0x000000ffff077224 */ /* 0x000fe400078e0013 */
[----:B-1----:R-:W-:Y:S01]  /*1710*/  IMAD.U32 R4, RZ, RZ, UR4 ;  /* 0x00000004ff047e24 */ /* 0x002fe2000f8e00ff */
[----:B0-----:R-:W-:-:S07]  /*1720*/  MOV R5, UR5 ;  /* 0x0000000500057c02 */ /* 0x001fce0008000f00 */
[----:B------:R-:W-:-:S07]  /*1730*/  LEPC R20, `(.L_x_39) ;  /* 0x000000001014794e */ /* 0x000fce0000000000 */
[----:B--2---:R-:W-:Y:S05]  /*1740*/  CALL.ABS.NOINC R2 ;  /* 0x0000000002007343 */ /* 0x004fea0003c00000 */
.L_x_39:
[----:B------:R-:W0:Y:S01]  /*1750*/  LDCU UR4, c[0x0][0x398] ;  /* 0x00007300ff0477ac */ /* 0x000e220008000800 */
[----:B------:R-:W-:Y:S01]  /*1760*/  IADD3 R0, PT, PT, R16, 0x1, RZ ;  /* 0x0000000110007810 */ /* 0x000fe20007ffe0ff */
[----:B------:R-:W-:Y:S03]  /*1770*/  BSSY.RECONVERGENT B6, `(.L_x_40) ;  /* 0x0000016000067945 */ /* 0x000fe60003800200 */
[----:B0-----:R-:W-:-:S13]  /*1780*/  ISETP.GE.U32.AND P0, PT, R0, UR4, PT ;  /* 0x0000000400007c0c */ /* 0x001fda000bf06070 */
[----:B------:R-:W-:Y:S05]  /*1790*/  @P0 BRA `(.L_x_41) ;  /* 0x00000000004c0947 */ /* 0x000fea0003800000 */
[----:B------:R-:W0:Y:S01]  /*17a0*/  LDC.64 R12, c[0x0][0x388] ;  /* 0x0000e200ff0c7b82 */ /* 0x000e220000000a00 */
[----:B------:R-:W1:Y:S01]  /*17b0*/  LDCU UR4, c[0x0][0x3a0] ;  /* 0x00007400ff0477ac */ /* 0x000e620008000800 */
[----:B------:R-:W-:Y:S01]  /*17c0*/  LOP3.LUT R8, RZ, R31, RZ, 0x33, !PT ;  /* 0x0000001fff087212 */ /* 0x000fe200078e33ff */
[----:B------:R-:W-:-:S04]  /*17d0*/  IMAD.IADD R9, R27, 0x1, R0 ;  /* 0x000000011b097824 */ /* 0x000fc800078e0200 */
[----:B-1----:R-:W-:Y:S01]  /*17e0*/  VIADD R8, R8, UR4 ;  /* 0x0000000408087c36 */ /* 0x002fe20008000000 */
[----:B------:R1:W2:Y:S01]  /*17f0*/  LDC.64 R2, c[0x4][R17] ;  /* 0x0100000011027b82 */ /* 0x0002a20000000a00 */
[----:B------:R-:W3:Y:S01]  /*1800*/  LDCU.64 UR4, c[0x4][URZ] ;  /* 0x01000000ff0477ac */ /* 0x000ee20008000a00 */
[----:B0-----:R-:W-:-:S04]  /*1810*/  IMAD.WIDE.U32 R10, R9, 0x4, R12 ;  /* 0x00000004090a7825 */ /* 0x001fc800078e000c */
[----:B------:R-:W-:Y:S02]  /*1820*/  IMAD.WIDE R12, R8, 0x4, R12 ;  /* 0x00000004080c7825 */ /* 0x000fe400078e020c */
[----:B------:R-:W4:Y:S04]  /*1830*/  LDG.E R10, desc[UR36][R10.64] ;  /* 0x000000240a0a7981 */ /* 0x000f28000c1e1900 */
[----:B------:R-:W4:Y:S01]  /*1840*/  LDG.E R12, desc[UR36][R12.64] ;  /* 0x000000240c0c7981 */ /* 0x000f22000c1e1900 */
[----:B------:R-:W-:Y:S01]  /*1850*/  IMAD.MOV.U32 R6, RZ, RZ, R18 ;  /* 0x000000ffff067224 */ /* 0x000fe200078e0012 */
[----:B------:R-:W-:Y:S02]  /*1860*/  MOV R7, R19 ;  /* 0x0000001300077202 */ /* 0x000fe40000000f00 */
[----:B------:R1:W-:Y:S01]  /*1870*/  STL.64 [R1], R8 ;  /* 0x0000000801007387 */ /* 0x0003e20000100a00 */
[----:B---3--:R-:W-:Y:S01]  /*1880*/  MOV R4, UR4 ;  /* 0x0000000400047c02 */ /* 0x008fe20008000f00 */
[----:B------:R-:W-:-:S02]  /*1890*/  IMAD.U32 R5, RZ, RZ, UR5 ;  /* 0x00000005ff057e24 */ /* 0x000fc4000f8e00ff */
[----:B-12-4-:R-:W-:-:S07]  /*18a0*/  FFMA R23, R12, R10, R23 ;  /* 0x0000000a0c177223 */ /* 0x016fce0000000017 */
[----:B------:R-:W-:-:S07]  /*18b0*/  LEPC R20, `(.L_x_41) ;  /* 0x000000001014794e */ /* 0x000fce0000000000 */
[----:B------:R-:W-:Y:S05]  /*18c0*/  CALL.ABS.NOINC R2 ;  /* 0x0000000002007343 */ /* 0x000fea0003c00000 */
.L_x_41:
[----:B------:R-:W-:Y:S05]  /*18d0*/  BSYNC.RECONVERGENT B6 ;  /* 0x0000000000067941 */ /* 0x000fea0003800200 */
.L_x_40:
[----:B------:R-:W-:Y:S01]  /*18e0*/  MOV R17, 0x10 ;  /* 0x0000001000117802 */ /* 0x000fe20000000f00 */
[----:B------:R0:W-:Y:S01]  /*18f0*/  STG.E desc[UR36][R38.64], R23 ;  /* 0x0000001726007986 */ /* 0x0001e2000c101924 */
[----:B------:R-:W1:Y:S01]  /*1900*/  LDCU.64 UR4, c[0x4][0x8] ;  /* 0x01000100ff0477ac */ /* 0x000e620008000a00 */
[----:B------:R-:W-:Y:S01]  /*1910*/  MOV R6, R18 ;  /* 0x0000001200067202 */ /* 0x000fe20000000f00 */
[----:B------:R0:W2:Y:S01]  /*1920*/  LDC.64 R2, c[0x4][R17] ;  /* 0x0100000011027b82 */ /* 0x0000a20000000a00 */
[----:B------:R0:W-:Y:S01]  /*1930*/  STL [R1], R22 ;  /* 0x0000001601007387 */ /* 0x0001e20000100800 */
[----:B------:R-:W-:Y:S02]  /*1940*/  IMAD.MOV.U32 R7, RZ, RZ, R19 ;  /* 0x000000ffff077224 */ /* 0x000fe400078e0013 */
[----:B-1----:R-:W-:Y:S02]  /*1950*/  IMAD.U32 R4, RZ, RZ, UR4 ;  /* 0x00000004ff047e24 */ /* 0x002fe4000f8e00ff */
[----:B0-----:R-:W-:-:S07]  /*1960*/  IMAD.U32 R5, RZ, RZ, UR5 ;  /* 0x00000005ff057e24 */ /* 0x001fce000f8e00ff */
[----:B------:R-:W-:-:S07]  /*1970*/  LEPC R20, `(.L_x_42) ;  /* 0x000000001014794e */ /* 0x000fce0000000000 */
[----:B--2---:R-:W-:Y:S05]  /*1980*/  CALL.ABS.NOINC R2 ;  /* 0x0000000002007343 */ /* 0x004fea0003c00000 */
.L_x_42:
[----:B------:R-:W0:Y:S01]  /*1990*/  LDCU UR4, c[0x0][0x398] ;  /* 0x00007300ff0477ac */ /* 0x000e220008000800 */
[----:B------:R-:W-:Y:S01]  /*19a0*/  VIADD R0, R16, 0x2 ;  /* 0x0000000210007836 */ /* 0x000fe20000000000 */
[----:B------:R-:W-:Y:S04]  /*19b0*/  BSSY.RECONVERGENT B6, `(.L_x_43) ;  /* 0x0000015000067945 */ /* 0x000fe80003800200 */
[----:B0-----:R-:W-:-:S13]  /*19c0*/  ISETP.GE.U32.AND P0, PT, R0, UR4, PT ;  /* 0x0000000400007c0c */ /* 0x001fda000bf06070 */
[----:B------:R-:W-:Y:S05]  /*19d0*/  @P0 BRA `(.L_x_44) ;  /* 0x0000000000480947 */ /* 0x000fea0003800000 */
[----:B------:R-:W0:Y:S01]  /*19e0*/  LDC R8, c[0x0][0x3a0] ;  /* 0x0000e800ff087b82 */ /* 0x000e220000000800 */
[----:B------:R-:W-:Y:S01]  /*19f0*/  IADD3 R9, PT, PT, R27, R0, RZ ;  /* 0x000000001b097210 */ /* 0x000fe20007ffe0ff */
[----:B------:R-:W1:Y:S06]  /*1a00*/  LDCU.64 UR4, c[0x4][URZ] ;  /* 0x01000000ff0477ac */ /* 0x000e6c0008000a00 */
[----:B------:R-:W2:Y:S01]  /*1a10*/  LDC.64 R12, c[0x0][0x388] ;  /* 0x0000e200ff0c7b82 */ /* 0x000ea20000000a00 */
[----:B0-----:R-:W-:Y:S01]  /*1a20*/  IADD3 R8, PT, PT, -R31, -0x2, R8 ;  /* 0xfffffffe1f087810 */ /* 0x001fe20007ffe108 */
[----:B--2---:R-:W-:-:S04]  /*1a30*/  IMAD.WIDE.U32 R10, R9, 0x4, R12 ;  /* 0x00000004090a7825 */ /* 0x004fc800078e000c */
[----:B------:R-:W-:Y:S02]  /*1a40*/  IMAD.WIDE R12, R8, 0x4, R12 ;  /* 0x00000004080c7825 */ /* 0x000fe400078e020c */
[----:B------:R-:W2:Y:S04]  /*1a50*/  LDG.E R10, desc[UR36][R10.64] ;  /* 0x000000240a0a7981 */ /* 0x000ea8000c1e1900 */
[----:B------:R-:W2:Y:S01]  /*1a60*/  LDG.E R12, desc[UR36][R12.64] ;  /* 0x000000240c0c7981 */ /* 0x000ea2000c1e1900 */
[----:B------:R0:W3:Y:S01]  /*1a70*/  LDC.64 R2, c[0x4][R17] ;  /* 0x0100000011027b82 */ /* 0x0000e20000000a00 */
[----:B-1----:R-:W-:Y:S01]  /*1a80*/  IMAD.U32 R4, RZ, RZ, UR4 ;  /* 0x00000004ff047e24 */ /* 0x002fe2000f8e00ff */
[----:B------:R-:W-:Y:S01]  /*1a90*/  MOV R6, R18 ;  /* 0x0000001200067202 */ /* 0x000fe20000000f00 */
[----:B------:R0:W-:Y:S01]  /*1aa0*/  STL.64 [R1], R8 ;  /* 0x0000000801007387 */ /* 0x0001e20000100a00 */
[----:B------:R-:W-:-:S02]  /*1ab0*/  IMAD.U32 R5, RZ, RZ, UR5 ;  /* 0x00000005ff057e24 */ /* 0x000fc4000f8e00ff */
[----:B------:R-:W-:Y:S02]  /*1ac0*/  IMAD.MOV.U32 R7, RZ, RZ, R19 ;  /* 0x000000ffff077224 */ /* 0x000fe400078e0013 */
[----:B0-23--:R-:W-:-:S07]  /*1ad0*/  FFMA R23, R12, R10, R23 ;  /* 0x0000000a0c177223 */ /* 0x00dfce0000000017 */
[----:B------:R-:W-:-:S07]  /*1ae0*/  LEPC R20, `(.L_x_44) ;  /* 0x000000001014794e */ /* 0x000fce0000000000 */
[----:B------:R-:W-:Y:S05]  /*1af0*/  CALL.ABS.NOINC R2 ;  /* 0x0000000002007343 */ /* 0x000fea0003c00000 */
.L_x_44:
[----:B------:R-:W-:Y:S05]  /*1b00*/  BSYNC.RECONVERGENT B6 ;  /* 0x0000000000067941 */ /* 0x000fea0003800200 */
.L_x_43:
        /* <DEDUP_REMOVED lines=11> */
.L_x_45:
[----:B------:R-:W0:Y:S01]  /*1bc0*/  LDCU UR4, c[0x0][0x398] ;  /* 0x00007300ff0477ac */ /* 0x000e220008000800 */
[----:B------:R-:W-:Y:S01]  /*1bd0*/  IADD3 R16, PT, PT, R16, 0x3, RZ ;  /* 0x0000000310107810 */ /* 0x000fe20007ffe0ff */
[----:B------:R-:W-:Y:S03]  /*1be0*/  BSSY.RECONVERGENT B6, `(.L_x_46) ;  /* 0x0000015000067945 */ /* 0x000fe60003800200 */
[----:B0-----:R-:W-:-:S13]  /*1bf0*/  ISETP.GE.U32.AND P0, PT, R16, UR4, PT ;  /* 0x0000000410007c0c */ /* 0x001fda000bf06070 */
[----:B------:R-:W-:Y:S05]  /*1c00*/  @P0 BRA `(.L_x_47) ;  /* 0x0000000000480947 */ /* 0x000fea0003800000 */
[----:B------:R-:W0:Y:S01]  /*1c10*/  LDC R8, c[0x0][0x3a0] ;  /* 0x0000e800ff087b82 */ /* 0x000e220000000800 */
[----:B------:R-:W-:Y:S01]  /*1c20*/  IMAD.IADD R9, R27, 0x1, R16 ;  /* 0x000000011b097824 */ /* 0x000fe200078e0210 */
        /* <DEDUP_REMOVED lines=9> */
[----:B------:R-:W-:Y:S01]  /*1cc0*/  MOV R5, UR5 ;  /* 0x0000000500057c02 */ /* 0x000fe20008000f00 */
[----:B------:R0:W-:Y:S01]  /*1cd0*/  STL.64 [R1], R8 ;  /* 0x0000000801007387 */ /* 0x0001e20000100a00 */
[----:B------:R-:W-:-:S02]  /*1ce0*/  IMAD.MOV.U32 R6, RZ, RZ, R18 ;  /* 0x000000ffff067224 */ /* 0x000fc400078e0012 */
[----:B------:R-:W-:Y:S02]  /*1cf0*/  IMAD.MOV.U32 R7, RZ, RZ, R19 ;  /* 0x000000ffff077224 */ /* 0x000fe400078e0013 */
[----:B0-23--:R-:W-:-:S07]  /*1d00*/  FFMA R23, R10, R12, R23 ;  /* 0x0000000c0a177223 */ /* 0x00dfce0000000017 */
[----:B------:R-:W-:-:S07]  /*1d10*/  LEPC R20, `(.L_x_47) ;  /* 0x000000001014794e */ /* 0x000fce0000000000 */
[----:B------:R-:W-:Y:S05]  /*1d20*/  CALL.ABS.NOINC R2 ;  /* 0x0000000002007343 */ /* 0x000fea0003c00000 */
.L_x_47:
[----:B------:R-:W-:Y:S05]  /*1d30*/  BSYNC.RECONVERGENT B6 ;  /* 0x0000000000067941 */ /* 0x000fea0003800200 */
.L_x_46:
        /* <DEDUP_REMOVED lines=11> */
.L_x_48:
[----:B------:R-:W-:-:S07]  /*1df0*/  VIADD R31, R31, 0x4 ;  /* 0x000000041f1f7836 */ /* 0x000fce0000000000 */
.L_x_36:
[----:B------:R-:W0:Y:S02]  /*1e00*/  LDC R8, c[0x0][0x3a0] ;  /* 0x0000e800ff087b82 */ /* 0x000e240000000800 */
[----:B0-----:R-:W-:-:S04]  /*1e10*/  LOP3.LUT R0, R8, 0x1, RZ, 0xc0, !PT ;  /* 0x0000000108007812 */ /* 0x001fc800078ec0ff */
[----:B------:R-:W-:-:S13]  /*1e20*/  ISETP.NE.U32.AND P0, PT, R0, 0x1, PT ;  /* 0x000000010000780c */ /* 0x000fda0003f05070 */
[----:B------:R-:W-:Y:S05]  /*1e30*/  @P0 BRA `(.L_x_49) ;  /* 0x0000000400200947 */ /* 0x000fea0003800000 */
[----:B------:R-:W0:Y:S01]  /*1e40*/  LDCU UR4, c[0x0][0x398] ;  /* 0x00007300ff0477ac */ /* 0x000e220008000800 */
[----:B------:R-:W-:Y:S01]  /*1e50*/  IMAD.IADD R16, R26, 0x1, R31 ;  /* 0x000000011a107824 */ /* 0x000fe200078e021f */
[----:B------:R-:W-:Y:S04]  /*1e60*/  BSSY.RECONVERGENT B6, `(.L_x_50) ;  /* 0x0000015000067945 */ /* 0x000fe80003800200 */
[----:B0-----:R-:W-:-:S13]  /*1e70*/  ISETP.GE.U32.AND P0, PT, R16, UR4, PT ;  /* 0x0000000410007c0c */ /* 0x001fda000bf06070 */
[----:B------:R-:W-:Y:S05]  /*1e80*/  @P0 BRA `(.L_x_51) ;  /* 0x0000000000480947 */ /* 0x000fea0003800000 */
[----:B------:R-:W0:Y:S01]  /*1e90*/  LDC.64 R10, c[0x0][0x388] ;  /* 0x0000e200ff0a7b82 */ /* 0x000e220000000a00 */
[----:B------:R-:W-:Y:S01]  /*1ea0*/  IADD3 R8, PT, PT, -R31, R8, RZ ;  /* 0x000000081f087210 */ /* 0x000fe20007ffe1ff */
[----:B------:R-:W-:Y:S01]  /*1eb0*/  IMAD.IADD R9, R27, 0x1, R16 ;  /* 0x000000011b097824 */ /* 0x000fe200078e0210 */
[----:B------:R-:W-:Y:S01]  /*1ec0*/  MOV R2, 0x10 ;  /* 0x0000001000027802 */ /* 0x000fe20000000f00 */
[----:B------:R-:W1:Y:S02]  /*1ed0*/  LDCU.64 UR4, c[0x4][URZ] ;  /* 0x01000000ff0477ac */ /* 0x000e640008000a00 */
[----:B0-----:R-:W-:-:S04]  /*1ee0*/  IMAD.WIDE R12, R8, 0x4, R10 ;  /* 0x00000004080c7825 */ /* 0x001fc800078e020a */
[----:B------:R-:W-:Y:S02]  /*1ef0*/  IMAD.WIDE.U32 R10, R9, 0x4, R10 ;  /* 0x00000004090a7825 */ /* 0x000fe400078e000a */
[----:B------:R-:W2:Y:S04]  /*1f00*/  LDG.E R12, desc[UR36][R12.64] ;  /* 0x000000240c0c7981 */ /* 0x000ea8000c1e1900 */
[----:B------:R-:W2:Y:S01]  /*1f10*/  LDG.E R10, desc[UR36][R10.64] ;  /* 0x000000240a0a7981 */ /* 0x000ea2000c1e1900 */
[----:B------:R-:W0:Y:S01]  /*1f20*/  LDC.64 R2, c[0x4][R2] ;  /* 0x0100000002027b82 */ /* 0x000e220000000a00 */
[----:B-1----:R-:W-:Y:S01]  /*1f30*/  IMAD.U32 R4, RZ, RZ, UR4 ;  /* 0x00000004ff047e24 */ /* 0x002fe2000f8e00ff */
[----:B------:R-:W-:Y:S01]  /*1f40*/  MOV R5, UR5 ;  /* 0x0000000500057c02 */ /* 0x000fe20008000f00 */
[----:B------:R1:W-:Y:S01]  /*1f50*/  STL.64 [R1], R8 ;  /* 0x0000000801007387 */ /* 0x0003e20000100a00 */
[----:B------:R-:W-:Y:S01]  /*1f60*/  IMAD.MOV.U32 R6, RZ, RZ, R18 ;  /* 0x000000ffff067224 */ /* 0x000fe200078e0012 */
[----:B------:R-:W-:Y:S01]  /*1f70*/  MOV R7, R19 ;  /* 0x0000001300077202 */ /* 0x000fe20000000f00 */
[----:B012---:R-:W-:-:S07]  /*1f80*/  FFMA R23, R12, R10, R23 ;  /* 0x0000000a0c177223 */ /* 0x007fce0000000017 */
[----:B------:R-:W-:-:S07]  /*1f90*/  LEPC R20, `(.L_x_51) ;  /* 0x000000001014794e */ /* 0x000fce0000000000 */
[----:B------:R-:W-:Y:S05]  /*1fa0*/  CALL.ABS.NOINC R2 ;  /* 0x0000000002007343 */ /* 0x000fea0003c00000 */
.L_x_51:
[----:B------:R-:W-:Y:S05]  /*1fb0*/  BSYNC.RECONVERGENT B6 ;  /* 0x0000000000067941 */ /* 0x000fea0003800200 */
.L_x_50:
[----:B------:R-:W-:Y:S01]  /*1fc0*/  MOV R17, 0x10 ;  /* 0x0000001000117802 */ /* 0x000fe20000000f00 */
[----:B------:R0:W-:Y:S01]  /*1fd0*/  STG.E desc[UR36][R38.64], R23 ;  /* 0x0000001726007986 */ /* 0x0001e2000c101924 */
[----:B------:R-:W1:Y:S01]  /*1fe0*/  LDCU.64 UR4, c[0x4][0x8] ;  /* 0x01000100ff0477ac */ /* 0x000e620008000a00 */
[----:B------:R-:W-:Y:S01]  /*1ff0*/  IMAD.MOV.U32 R6, RZ, RZ, R18 ;  /* 0x000000ffff067224 */ /* 0x000fe200078e0012 */
[----:B------:R0:W2:Y:S01]  /*2000*/  LDC.64 R2, c[0x4][R17] ;  /* 0x0100000011027b82 */ /* 0x0000a20000000a00 */
[----:B------:R0:W-:Y:S01]  /*2010*/  STL [R1], R22 ;  /* 0x0000001601007387 */ /* 0x0001e20000100800 */
[----:B------:R-:W-:Y:S01]  /*2020*/  MOV R7, R19 ;  /* 0x0000001300077202 */ /* 0x000fe20000000f00 */
[----:B-1----:R-:W-:Y:S01]  /*2030*/  IMAD.U32 R4, RZ, RZ, UR4 ;  /* 0x00000004ff047e24 */ /* 0x002fe2000f8e00ff */
[----:B0-----:R-:W-:-:S07]  /*2040*/  MOV R5, UR5 ;  /* 0x0000000500057c02 */ /* 0x001fce0008000f00 */
[----:B------:R-:W-:-:S07]  /*2050*/  LEPC R20, `(.L_x_52) ;  /* 0x000000001014794e */ /* 0x000fce0000000000 */
[----:B--2---:R-:W-:Y:S05]  /*2060*/  CALL.ABS.NOINC R2 ;  /* 0x0000000002007343 */ /* 0x004fea0003c00000 */
.L_x_52:
[----:B------:R-:W0:Y:S01]  /*2070*/  LDCU UR4, c[0x0][0x398] ;  /* 0x00007300ff0477ac */ /* 0x000e220008000800 */
[----:B------:R-:W-:Y:S01]  /*2080*/  VIADD R16, R16, 0x1 ;  /* 0x0000000110107836 */ /* 0x000fe20000000000 */
[----:B------:R-:W-:Y:S04]  /*2090*/  BSSY.RECONVERGENT B6, `(.L_x_53) ;  /* 0x0000016000067945 */ /* 0x000fe80003800200 */
[----:B0-----:R-:W-:-:S13]  /*20a0*/  ISETP.GE.U32.AND P0, PT, R16, UR4, PT ;  /* 0x0000000410007c0c */ /* 0x001fda000bf06070 */
[----:B------:R-:W-:Y:S05]  /*20b0*/  @P0 BRA `(.L_x_54) ;  /* 0x00000000004c0947 */ /* 0x000fea0003800000 */
[----:B------:R-:W0:Y:S01]  /*20c0*/  LDC.64 R12, c[0x0][0x388] ;  /* 0x0000e200ff0c7b82 */ /* 0x000e220000000a00 */
[----:B------:R-:W1:Y:S01]  /*20d0*/  LDCU UR4, c[0x0][0x3a0] ;  /* 0x00007400ff0477ac */ /* 0x000e620008000800 */
[----:B------:R-:W-:Y:S02]  /*20e0*/  LOP3.LUT R8, RZ, R31, RZ, 0x33, !PT ;  /* 0x0000001fff087212 */ /* 0x000fe400078e33ff */
[----:B------:R-:W-:-:S03]  /*20f0*/  IADD3 R9, PT, PT, R27, R16, RZ ;  /* 0x000000101b097210 */ /* 0x000fc60007ffe0ff */
[----:B-1----:R-:W-:Y:S01]  /*2100*/  VIADD R8, R8, UR4 ;  /* 0x0000000408087c36 */ /* 0x002fe20008000000 */
[----:B------:R1:W2:Y:S01]  /*2110*/  LDC.64 R2, c[0x4][R17] ;  /* 0x0100000011027b82 */ /* 0x0002a20000000a00 */
[----:B------:R-:W3:Y:S01]  /*2120*/  LDCU.64 UR4, c[0x4][URZ] ;  /* 0x01000000ff0477ac */ /* 0x000ee20008000a00 */
[----:B0-----:R-:W-:-:S04]  /*2130*/  IMAD.WIDE.U32 R10, R9, 0x4, R12 ;  /* 0x00000004090a7825 */ /* 0x001fc800078e000c */
[----:B------:R-:W-:Y:S02]  /*2140*/  IMAD.WIDE R12, R8, 0x4, R12 ;  /* 0x00000004080c7825 */ /* 0x000fe400078e020c */
[----:B------:R-:W4:Y:S04]  /*2150*/  LDG.E R10, desc[UR36][R10.64] ;  /* 0x000000240a0a7981 */ /* 0x000f28000c1e1900 */
[----:B------:R-:W4:Y:S01]  /*2160*/  LDG.E R12, desc[UR36][R12.64] ;  /* 0x000000240c0c7981 */ /* 0x000f22000c1e1900 */
[----:B------:R-:W-:Y:S01]  /*2170*/  MOV R6, R18 ;  /* 0x0000001200067202 */ /* 0x000fe20000000f00 */
[----:B------:R-:W-:Y:S02]  /*2180*/  IMAD.MOV.U32 R7, RZ, RZ, R19 ;  /* 0x000000ffff077224 */ /* 0x000fe400078e0013 */
[----:B------:R1:W-:Y:S01]  /*2190*/  STL.64 [R1], R8 ;  /* 0x0000000801007387 */ /* 0x0003e20000100a00 */
[----:B---3--:R-:W-:Y:S01]  /*21a0*/  MOV R4, UR4 ;  /* 0x0000000400047c02 */ /* 0x008fe20008000f00 */
[----:B------:R-:W-:-:S02]  /*21b0*/  IMAD.U32 R5, RZ, RZ, UR5 ;  /* 0x00000005ff057e24 */ /* 0x000fc4000f8e00ff */
[----:B-12-4-:R-:W-:-:S07]  /*21c0*/  FFMA R23, R12, R10, R23 ;  /* 0x0000000a0c177223 */ /* 0x016fce0000000017 */
[----:B------:R-:W-:-:S07]  /*21d0*/  LEPC R20, `(.L_x_54) ;  /* 0x000000001014794e */ /* 0x000fce0000000000 */
[----:B------:R-:W-:Y:S05]  /*21e0*/  CALL.ABS.NOINC R2 ;  /* 0x0000000002007343 */ /* 0x000fea0003c00000 */
.L_x_54:
[----:B------:R-:W-:Y:S05]  /*21f0*/  BSYNC.RECONVERGENT B6 ;  /* 0x0000000000067941 */ /* 0x000fea0003800200 */
.L_x_53:
[----:B------:R-:W-:Y:S01]  /*2200*/  MOV R2, 0x10 ;  /* 0x0000001000027802 */ /* 0x000fe20000000f00 */
[----:B------:R0:W-:Y:S01]  /*2210*/  STG.E desc[UR36][R38.64], R23 ;  /* 0x0000001726007986 */ /* 0x0001e2000c101924 */
[----:B------:R-:W1:Y:S01]  /*2220*/  LDCU.64 UR4, c[0x4][0x8] ;  /* 0x01000100ff0477ac */ /* 0x000e620008000a00 */
[----:B------:R-:W-:Y:S01]  /*2230*/  MOV R6, R18 ;  /* 0x0000001200067202 */ /* 0x000fe20000000f00 */
[----:B------:R-:W-:Y:S01]  /*2240*/  IMAD.MOV.U32 R7, RZ, RZ, R19 ;  /* 0x000000ffff077224 */ /* 0x000fe200078e0013 */
[----:B------:R0:W-:Y:S01]  /*2250*/  STL [R1], R22 ;  /* 0x0000001601007387 */ /* 0x0001e20000100800 */
[----:B------:R-:W2:Y:S01]  /*2260*/  LDC.64 R2, c[0x4][R2] ;  /* 0x0100000002027b82 */ /* 0x000ea20000000a00 */
[----:B-1----:R-:W-:Y:S01]  /*2270*/  MOV R4, UR4 ;  /* 0x0000000400047c02 */ /* 0x002fe20008000f00 */
[----:B0-----:R-:W-:-:S07]  /*2280*/  IMAD.U32 R5, RZ, RZ, UR5 ;  /* 0x00000005ff057e24 */ /* 0x001fce000f8e00ff */
[----:B------:R-:W-:-:S07]  /*2290*/  LEPC R20, `(.L_x_55) ;  /* 0x000000001014794e */ /* 0x000fce0000000000 */
[----:B--2---:R-:W-:Y:S05]  /*22a0*/  CALL.ABS.NOINC R2 ;  /* 0x0000000002007343 */ /* 0x004fea0003c00000 */
.L_x_55:
[----:B------:R-:W-:-:S07]  /*22b0*/  IADD3 R31, PT, PT, R31, 0x2, RZ ;  /* 0x000000021f1f7810 */ /* 0x000fce0007ffe0ff */
.L_x_49:
[----:B------:R-:W0:Y:S01]  /*22c0*/  LDCU UR4, c[0x0][0x398] ;  /* 0x00007300ff0477ac */ /* 0x000e220008000800 */
[----:B------:R-:W-:Y:S01]  /*22d0*/  IMAD.IADD R0, R26, 0x1, R31 ;  /* 0x000000011a007824 */ /* 0x000fe200078e021f */
[----:B------:R-:W-:Y:S04]  /*22e0*/  BSSY.RECONVERGENT B6, `(.L_x_56) ;  /* 0x0000016000067945 */ /* 0x000fe80003800200 */
[----:B0-----:R-:W-:-:S13]  /*22f0*/  ISETP.GE.U32.AND P0, PT, R0, UR4, PT ;  /* 0x0000000400007c0c */ /* 0x001fda000bf06070 */
[----:B------:R-:W-:Y:S05]  /*2300*/  @P0 BRA `(.L_x_57) ;  /* 0x00000000004c0947 */ /* 0x000fea0003800000 */
[----:B------:R-:W0:Y:S01]  /*2310*/  LDC.64 R10, c[0x0][0x388] ;  /* 0x0000e200ff0a7b82 */ /* 0x000e220000000a00 */
[----:B------:R-:W1:Y:S01]  /*2320*/  LDCU UR4, c[0x0][0x3a0] ;  /* 0x00007400ff0477ac */ /* 0x000e620008000800 */
[----:B------:R-:W-:Y:S02]  /*2330*/  IADD3 R9, PT, PT, R27, R0, RZ ;  /* 0x000000001b097210 */ /* 0x000fe40007ffe0ff */
[----:B-1----:R-:W-:Y:S01]  /*2340*/  IADD3 R8, PT, PT, -R31, UR4, RZ ;  /* 0x000000041f087c10 */ /* 0x002fe2000fffe1ff */
[----:B------:R-:W1:Y:S02]  /*2350*/  LDCU.64 UR4, c[0x4][URZ] ;  /* 0x01000000ff0477ac */ /* 0x000e640008000a00 */
[----:B0-----:R-:W-:-:S04]  /*2360*/  IMAD.WIDE.U32 R12, R9, 0x4, R10 ;  /* 0x00000004090c7825 */ /* 0x001fc800078e000a */
[----:B------:R-:W-:Y:S02]  /*2370*/  IMAD.WIDE R10, R8, 0x4, R10 ;  /* 0x00000004080a7825 */ /* 0x000fe400078e020a */
[----:B------:R-:W2:Y:S04]  /*2380*/  LDG.E R12, desc[UR36][R12.64] ;  /* 0x000000240c0c7981 */ /* 0x000ea8000c1e1900 */
[----:B------:R-:W2:Y:S01]  /*2390*/  LDG.E R10, desc[UR36][R10.64] ;  /* 0x000000240a0a7981 */ /* 0x000ea2000c1e1900 */
[----:B------:R-:W-:Y:S01]  /*23a0*/  MOV R2, 0x10 ;  /* 0x0000001000027802 */ /* 0x000fe20000000f00 */
[----:B------:R-:W-:Y:S01]  /*23b0*/  IMAD.MOV.U32 R6, RZ, RZ, R18 ;  /* 0x000000ffff067224 */ /* 0x000fe200078e0012 */
[----:B------:R-:W-:Y:S01]  /*23c0*/  MOV R7, R19 ;  /* 0x0000001300077202 */ /* 0x000fe20000000f00 */
[----:B------:R0:W-:Y:S01]  /*23d0*/  STL.64 [R1], R8 ;  /* 0x0000000801007387 */ /* 0x0001e20000100a00 */
[----:B-1----:R-:W-:Y:S01]  /*23e0*/  IMAD.U32 R4, RZ, RZ, UR4 ;  /* 0x00000004ff047e24 */ /* 0x002fe2000f8e00ff */
[----:B------:R-:W-:Y:S01]  /*23f0*/  MOV R5, UR5 ;  /* 0x0000000500057c02 */ /* 0x000fe20008000f00 */
[----:B------:R-:W1:Y:S02]  /*2400*/  LDC.64 R2, c[0x4][R2] ;  /* 0x0100000002027b82 */ /* 0x000e640000000a00 */
[----:B012---:R-:W-:-:S07]  /*2410*/  FFMA R23, R10, R12, R23 ;  /* 0x0000000c0a177223 */ /* 0x007fce0000000017 */
[----:B------:R-:W-:-:S07]  /*2420*/  LEPC R20, `(.L_x_57) ;  /* 0x000000001014794e */ /* 0x000fce0000000000 */
[----:B------:R-:W-:Y:S05]  /*2430*/  CALL.ABS.NOINC R2 ;  /* 0x0000000002007343 */ /* 0x000fea0003c00000 */
.L_x_57:
[----:B------:R-:W-:Y:S05]  /*2440*/  BSYNC.RECONVERGENT B6 ;  /* 0x0000000000067941 */ /* 0x000fea0003800200 */
.L_x_56:
[----:B------:R-:W-:Y:S01]  /*2450*/  MOV R2, 0x10 ;  /* 0x0000001000027802 */ /* 0x000fe20000000f00 */
[----:B------:R0:W-:Y:S01]  /*2460*/  STG.E desc[UR36][R38.64], R23 ;  /* 0x0000001726007986 */ /* 0x0001e2000c101924 */
[----:B------:R-:W1:Y:S01]  /*2470*/  LDCU.64 UR4, c[0x4][0x8] ;  /* 0x01000100ff0477ac */ /* 0x000e620008000a00 */
[----:B------:R-:W-:Y:S01]  /*2480*/  IMAD.MOV.U32 R6, RZ, RZ, R18 ;  /* 0x000000ffff067224 */ /* 0x000fe200078e0012 */
[----:B------:R-:W-:Y:S01]  /*2490*/  MOV R7, R19 ;  /* 0x0000001300077202 */ /* 0x000fe20000000f00 */
[----:B------:R0:W-:Y:S01]  /*24a0*/  STL [R1], R22 ;  /* 0x0000001601007387 */ /* 0x0001e20000100800 */
[----:B------:R-:W2:Y:S01]  /*24b0*/  LDC.64 R2, c[0x4][R2] ;  /* 0x0100000002027b82 */ /* 0x000ea20000000a00 */
[----:B-1----:R-:W-:Y:S01]  /*24c0*/  IMAD.U32 R4, RZ, RZ, UR4 ;  /* 0x00000004ff047e24 */ /* 0x002fe2000f8e00ff */
[----:B0-----:R-:W-:-:S07]  /*24d0*/  MOV R5, UR5 ;  /* 0x0000000500057c02 */ /* 0x001fce0008000f00 */
[----:B------:R-:W-:-:S07]  /*24e0*/  LEPC R20, `(.L_x_58) ;  /* 0x000000001014794e */ /* 0x000fce0000000000 */
[----:B--2---:R-:W-:Y:S05]  /*24f0*/  CALL.ABS.NOINC R2 ;  /* 0x0000000002007343 */ /* 0x004fea0003c00000 */
.L_x_58:
[----:B------:R-:W-:-:S13]  /*2500*/  ISETP.NE.AND P6, PT, R34, RZ, PT ;  /* 0x000000ff2200720c */ /* 0x000fda0003fc5270 */
[----:B------:R-:W-:Y:S05]  /*2510*/  @P6 BRA `(.L_x_59) ;  /* 0xffffffdc00506947 */ /* 0x000fea000383ffff */
[----:B------:R-:W-:Y:S05]  /*2520*/  BSYNC.RECONVERGENT B8 ;  /* 0x0000000000087941 */ /* 0x000fea0003800200 */
.L_x_8:
[----:B------:R-:W-:-:S13]  /*2530*/  ISETP.NE.AND P6, PT, R29, RZ, PT ;  /* 0x000000ff1d00720c */ /* 0x000fda0003fc5270 */
[----:B------:R-:W-:Y:S05]  /*2540*/  @P6 BRA `(.L_x_60) ;  /* 0xffffffdc00206947 */ /* 0x000fea000383ffff */
[----:B------:R-:W-:Y:S05]  /*2550*/  EXIT ;  /* 0x000000000000794d */ /* 0x000fea0003800000 */
.L_x_61:
        /* <DEDUP_REMOVED lines=10> */
.L_x_63:


//--------------------- .nv.global.init           --------------------------
	.section	.nv.global.init,"aw",@progbits
.nv.global.init:
	.type		$str$1,@object
	.size		$str$1,($str - $str$1)
$str$1:
        /*0000*/ 	.byte	0x20, 0x25, 0x64, 0x0a, 0x00
	.type		$str,@object
	.size		$str,(.L_0 - $str)
$str:
        /*0005*/ 	.byte	0x20, 0x25, 0x64, 0x20, 0x25, 0x64, 0x0a, 0x00
.L_0:


//--------------------- .nv.shared.reserved.0     --------------------------
	.section	.nv.shared.reserved.0,"aw",@nobits
	.weak		__nv_reservedSMEM_offset_0_alias
	.size		__nv_reservedSMEM_offset_0_alias, 0, 64
	.other		__nv_reservedSMEM_offset_0_alias,@"STO_CUDA_RESERVED_SHARED STV_DEFAULT"
__nv_reservedSMEM_offset_0_alias:
	.zero		0
	.zero		64


//--------------------- .nv.constant0._Z23convolutionColumnDevicePfS_S_iii --------------------------
	.section	.nv.constant0._Z23convolutionColumnDevicePfS_S_iii,"a",@progbits
	.sectionflags	@""
	.align	4
.nv.constant0._Z23convolutionColumnDevicePfS_S_iii:
	.zero		932


//--------------------- .nv.constant0._Z20convolutionRowDevicePfS_S_iii --------------------------
	.section	.nv.constant0._Z20convolutionRowDevicePfS_S_iii,"a",@progbits
	.sectionflags	@""
	.align	4
.nv.constant0._Z20convolutionRowDevicePfS_S_iii:
	.zero		932


//--------------------- SYMBOLS --------------------------

	.type		.nv.reservedSmem.offset0,@object
	.size		.nv.reservedSmem.offset0,0x4
	.type		vprintf,@function
